//
// Generated by NVIDIA NVVM Compiler
//
// Compiler Build ID: CL-36424714
// Cuda compilation tools, release 13.0, V13.0.88
// Based on NVVM 20.0.0
//

.version 9.0
.target sm_100
.address_size 64

	// .globl	_Z22AdjustThreadAllocationPiiiS_i
.extern .shared .align 16 .b8 sharedMem[];

.visible .entry _Z22AdjustThreadAllocationPiiiS_i(
	.param .u64 .ptr .align 1 _Z22AdjustThreadAllocationPiiiS_i_param_0,
	.param .u32 _Z22AdjustThreadAllocationPiiiS_i_param_1,
	.param .u32 _Z22AdjustThreadAllocationPiiiS_i_param_2,
	.param .u64 .ptr .align 1 _Z22AdjustThreadAllocationPiiiS_i_param_3,
	.param .u32 _Z22AdjustThreadAllocationPiiiS_i_param_4
)
{
	.reg .pred 	%p<6>;
	.reg .b32 	%r<18>;
	.reg .b32 	%f<11>;
	.reg .b64 	%rd<5>;

	ld.param.u64 	%rd3, [_Z22AdjustThreadAllocationPiiiS_i_param_0];
	ld.param.u32 	%r9, [_Z22AdjustThreadAllocationPiiiS_i_param_1];
	ld.param.u32 	%r10, [_Z22AdjustThreadAllocationPiiiS_i_param_2];
	ld.param.u64 	%rd4, [_Z22AdjustThreadAllocationPiiiS_i_param_3];
	ld.param.u32 	%r11, [_Z22AdjustThreadAllocationPiiiS_i_param_4];
	cvta.to.global.u64 	%rd1, %rd4;
	cvta.to.global.u64 	%rd2, %rd3;
	ld.global.u32 	%r12, [%rd2];
	div.s32 	%r16, %r9, %r12;
	shl.b32 	%r2, %r10, 1;
	setp.eq.s32 	%p1, %r16, %r2;
	@%p1 bra 	$L__BB0_9;
	cvt.rn.f32.s32 	%f1, %r2;
	cvt.rn.f32.s32 	%f2, %r10;
$L__BB0_2:
	setp.le.s32 	%p2, %r16, %r2;
	@%p2 bra 	$L__BB0_4;
	ld.global.u32 	%r13, [%rd2];
	cvt.rn.f32.s32 	%f7, %r13;
	shl.b32 	%r14, %r16, 1;
	cvt.rn.f32.s32 	%f8, %r14;
	div.rn.f32 	%f9, %f2, %f8;
	mul.f32 	%f10, %f9, %f7;
	cvt.rzi.s32.f32 	%r17, %f10;
	st.global.u32 	[%rd2], %r17;
	bra.uni 	$L__BB0_6;
$L__BB0_4:
	setp.ge.s32 	%p3, %r16, %r2;
	ld.global.u32 	%r17, [%rd2];
	@%p3 bra 	$L__BB0_6;
	cvt.rn.f32.s32 	%f3, %r17;
	cvt.rn.f32.s32 	%f4, %r16;
	div.rn.f32 	%f5, %f4, %f1;
	mul.f32 	%f6, %f5, %f3;
	cvt.rzi.s32.f32 	%r17, %f6;
	st.global.u32 	[%rd2], %r17;
$L__BB0_6:
	ld.global.u32 	%r15, [%rd1];
	setp.le.s32 	%p4, %r15, %r11;
	@%p4 bra 	$L__BB0_8;
	st.global.u32 	[%rd1], %r11;
$L__BB0_8:
	div.s32 	%r16, %r9, %r17;
	setp.ne.s32 	%p5, %r16, %r2;
	@%p5 bra 	$L__BB0_2;
$L__BB0_9:
	ret;

}
	// .globl	_Z21SpGEMM_DynamicBinningPKiS0_PKfS0_S0_S2_PiS3_Pfii
.visible .entry _Z21SpGEMM_DynamicBinningPKiS0_PKfS0_S0_S2_PiS3_Pfii(
	.param .u64 .ptr .align 1 _Z21SpGEMM_DynamicBinningPKiS0_PKfS0_S0_S2_PiS3_Pfii_param_0,
	.param .u64 .ptr .align 1 _Z21SpGEMM_DynamicBinningPKiS0_PKfS0_S0_S2_PiS3_Pfii_param_1,
	.param .u64 .ptr .align 1 _Z21SpGEMM_DynamicBinningPKiS0_PKfS0_S0_S2_PiS3_Pfii_param_2,
	.param .u64 .ptr .align 1 _Z21SpGEMM_DynamicBinningPKiS0_PKfS0_S0_S2_PiS3_Pfii_param_3,
	.param .u64 .ptr .align 1 _Z21SpGEMM_DynamicBinningPKiS0_PKfS0_S0_S2_PiS3_Pfii_param_4,
	.param .u64 .ptr .align 1 _Z21SpGEMM_DynamicBinningPKiS0_PKfS0_S0_S2_PiS3_Pfii_param_5,
	.param .u64 .ptr .align 1 _Z21SpGEMM_DynamicBinningPKiS0_PKfS0_S0_S2_PiS3_Pfii_param_6,
	.param .u64 .ptr .align 1 _Z21SpGEMM_DynamicBinningPKiS0_PKfS0_S0_S2_PiS3_Pfii_param_7,
	.param .u64 .ptr .align 1 _Z21SpGEMM_DynamicBinningPKiS0_PKfS0_S0_S2_PiS3_Pfii_param_8,
	.param .u32 _Z21SpGEMM_DynamicBinningPKiS0_PKfS0_S0_S2_PiS3_Pfii_param_9,
	.param .u32 _Z21SpGEMM_DynamicBinningPKiS0_PKfS0_S0_S2_PiS3_Pfii_param_10
)
{
	.reg .pred 	%p<17>;
	.reg .b32 	%r<110>;
	.reg .b32 	%f<64>;
	.reg .b64 	%rd<34>;

	ld.param.u64 	%rd8, [_Z21SpGEMM_DynamicBinningPKiS0_PKfS0_S0_S2_PiS3_Pfii_param_2];
	ld.param.u64 	%rd9, [_Z21SpGEMM_DynamicBinningPKiS0_PKfS0_S0_S2_PiS3_Pfii_param_3];
	ld.param.u64 	%rd11, [_Z21SpGEMM_DynamicBinningPKiS0_PKfS0_S0_S2_PiS3_Pfii_param_5];
	ld.param.u32 	%r27, [_Z21SpGEMM_DynamicBinningPKiS0_PKfS0_S0_S2_PiS3_Pfii_param_9];
	ld.param.u32 	%r28, [_Z21SpGEMM_DynamicBinningPKiS0_PKfS0_S0_S2_PiS3_Pfii_param_10];
	cvta.to.global.u64 	%rd1, %rd11;
	mov.u32 	%r29, %ctaid.x;
	mul.lo.s32 	%r1, %r28, %r29;
	add.s32 	%r30, %r1, %r28;
	min.s32 	%r2, %r30, %r27;
	setp.ge.s32 	%p1, %r1, %r2;
	@%p1 bra 	$L__BB1_23;
	mov.u32 	%r3, %tid.x;
	add.s64 	%rd2, %rd1, 32;
	cvta.to.global.u64 	%rd3, %rd8;
	cvta.to.global.u64 	%rd4, %rd9;
	mov.u32 	%r33, sharedMem;
	mov.u32 	%r103, %r1;
$L__BB1_2:
	setp.ne.s32 	%p2, %r3, 0;
	sub.s32 	%r31, %r103, %r1;
	shl.b32 	%r32, %r31, 2;
	add.s32 	%r5, %r33, %r32;
	@%p2 bra 	$L__BB1_4;
	mov.b32 	%r34, 0;
	st.shared.u32 	[%r5], %r34;
$L__BB1_4:
	ld.param.u64 	%rd31, [_Z21SpGEMM_DynamicBinningPKiS0_PKfS0_S0_S2_PiS3_Pfii_param_0];
	bar.sync 	0;
	cvta.to.global.u64 	%rd12, %rd31;
	mul.wide.s32 	%rd13, %r103, 4;
	add.s64 	%rd14, %rd12, %rd13;
	ld.global.u32 	%r104, [%rd14];
	add.s32 	%r7, %r103, 1;
	ld.global.u32 	%r8, [%rd14+4];
	setp.ge.s32 	%p3, %r104, %r8;
	@%p3 bra 	$L__BB1_20;
$L__BB1_5:
	ld.param.u64 	%rd32, [_Z21SpGEMM_DynamicBinningPKiS0_PKfS0_S0_S2_PiS3_Pfii_param_1];
	cvta.to.global.u64 	%rd15, %rd32;
	mul.wide.s32 	%rd16, %r104, 4;
	add.s64 	%rd17, %rd15, %rd16;
	ld.global.u32 	%r35, [%rd17];
	add.s64 	%rd18, %rd3, %rd16;
	ld.global.f32 	%f1, [%rd18];
	mul.wide.s32 	%rd19, %r35, 4;
	add.s64 	%rd20, %rd4, %rd19;
	ld.global.u32 	%r107, [%rd20];
	ld.global.u32 	%r11, [%rd20+4];
	setp.ge.s32 	%p4, %r107, %r11;
	@%p4 bra 	$L__BB1_19;
	add.s32 	%r36, %r107, 1;
	max.s32 	%r37, %r11, %r36;
	sub.s32 	%r12, %r37, %r107;
	sub.s32 	%r38, %r107, %r37;
	setp.gt.u32 	%p5, %r38, -16;
	@%p5 bra 	$L__BB1_9;
	and.b32  	%r39, %r12, -16;
	neg.s32 	%r105, %r39;
$L__BB1_8:
	.pragma "nounroll";
	mul.wide.s32 	%rd21, %r107, 4;
	add.s64 	%rd22, %rd2, %rd21;
	ld.global.f32 	%f2, [%rd22+-32];
	mul.f32 	%f3, %f1, %f2;
	cvt.rzi.s32.f32 	%r40, %f3;
	atom.shared.add.u32 	%r41, [%r5], %r40;
	ld.global.f32 	%f4, [%rd22+-28];
	mul.f32 	%f5, %f1, %f4;
	cvt.rzi.s32.f32 	%r42, %f5;
	atom.shared.add.u32 	%r43, [%r5], %r42;
	ld.global.f32 	%f6, [%rd22+-24];
	mul.f32 	%f7, %f1, %f6;
	cvt.rzi.s32.f32 	%r44, %f7;
	atom.shared.add.u32 	%r45, [%r5], %r44;
	ld.global.f32 	%f8, [%rd22+-20];
	mul.f32 	%f9, %f1, %f8;
	cvt.rzi.s32.f32 	%r46, %f9;
	atom.shared.add.u32 	%r47, [%r5], %r46;
	ld.global.f32 	%f10, [%rd22+-16];
	mul.f32 	%f11, %f1, %f10;
	cvt.rzi.s32.f32 	%r48, %f11;
	atom.shared.add.u32 	%r49, [%r5], %r48;
	ld.global.f32 	%f12, [%rd22+-12];
	mul.f32 	%f13, %f1, %f12;
	cvt.rzi.s32.f32 	%r50, %f13;
	atom.shared.add.u32 	%r51, [%r5], %r50;
	ld.global.f32 	%f14, [%rd22+-8];
	mul.f32 	%f15, %f1, %f14;
	cvt.rzi.s32.f32 	%r52, %f15;
	atom.shared.add.u32 	%r53, [%r5], %r52;
	ld.global.f32 	%f16, [%rd22+-4];
	mul.f32 	%f17, %f1, %f16;
	cvt.rzi.s32.f32 	%r54, %f17;
	atom.shared.add.u32 	%r55, [%r5], %r54;
	ld.global.f32 	%f18, [%rd22];
	mul.f32 	%f19, %f1, %f18;
	cvt.rzi.s32.f32 	%r56, %f19;
	atom.shared.add.u32 	%r57, [%r5], %r56;
	ld.global.f32 	%f20, [%rd22+4];
	mul.f32 	%f21, %f1, %f20;
	cvt.rzi.s32.f32 	%r58, %f21;
	atom.shared.add.u32 	%r59, [%r5], %r58;
	ld.global.f32 	%f22, [%rd22+8];
	mul.f32 	%f23, %f1, %f22;
	cvt.rzi.s32.f32 	%r60, %f23;
	atom.shared.add.u32 	%r61, [%r5], %r60;
	ld.global.f32 	%f24, [%rd22+12];
	mul.f32 	%f25, %f1, %f24;
	cvt.rzi.s32.f32 	%r62, %f25;
	atom.shared.add.u32 	%r63, [%r5], %r62;
	ld.global.f32 	%f26, [%rd22+16];
	mul.f32 	%f27, %f1, %f26;
	cvt.rzi.s32.f32 	%r64, %f27;
	atom.shared.add.u32 	%r65, [%r5], %r64;
	ld.global.f32 	%f28, [%rd22+20];
	mul.f32 	%f29, %f1, %f28;
	cvt.rzi.s32.f32 	%r66, %f29;
	atom.shared.add.u32 	%r67, [%r5], %r66;
	ld.global.f32 	%f30, [%rd22+24];
	mul.f32 	%f31, %f1, %f30;
	cvt.rzi.s32.f32 	%r68, %f31;
	atom.shared.add.u32 	%r69, [%r5], %r68;
	ld.global.f32 	%f32, [%rd22+28];
	mul.f32 	%f33, %f1, %f32;
	cvt.rzi.s32.f32 	%r70, %f33;
	atom.shared.add.u32 	%r71, [%r5], %r70;
	add.s32 	%r107, %r107, 16;
	add.s32 	%r105, %r105, 16;
	setp.ne.s32 	%p6, %r105, 0;
	@%p6 bra 	$L__BB1_8;
$L__BB1_9:
	and.b32  	%r19, %r12, 15;
	setp.eq.s32 	%p7, %r19, 0;
	@%p7 bra 	$L__BB1_19;
	and.b32  	%r20, %r12, 7;
	setp.lt.u32 	%p8, %r19, 8;
	@%p8 bra 	$L__BB1_12;
	mul.wide.s32 	%rd23, %r107, 4;
	add.s64 	%rd24, %rd1, %rd23;
	ld.global.f32 	%f34, [%rd24];
	mul.f32 	%f35, %f1, %f34;
	cvt.rzi.s32.f32 	%r72, %f35;
	atom.shared.add.u32 	%r73, [%r5], %r72;
	ld.global.f32 	%f36, [%rd24+4];
	mul.f32 	%f37, %f1, %f36;
	cvt.rzi.s32.f32 	%r74, %f37;
	atom.shared.add.u32 	%r75, [%r5], %r74;
	ld.global.f32 	%f38, [%rd24+8];
	mul.f32 	%f39, %f1, %f38;
	cvt.rzi.s32.f32 	%r76, %f39;
	atom.shared.add.u32 	%r77, [%r5], %r76;
	ld.global.f32 	%f40, [%rd24+12];
	mul.f32 	%f41, %f1, %f40;
	cvt.rzi.s32.f32 	%r78, %f41;
	atom.shared.add.u32 	%r79, [%r5], %r78;
	ld.global.f32 	%f42, [%rd24+16];
	mul.f32 	%f43, %f1, %f42;
	cvt.rzi.s32.f32 	%r80, %f43;
	atom.shared.add.u32 	%r81, [%r5], %r80;
	ld.global.f32 	%f44, [%rd24+20];
	mul.f32 	%f45, %f1, %f44;
	cvt.rzi.s32.f32 	%r82, %f45;
	atom.shared.add.u32 	%r83, [%r5], %r82;
	ld.global.f32 	%f46, [%rd24+24];
	mul.f32 	%f47, %f1, %f46;
	cvt.rzi.s32.f32 	%r84, %f47;
	atom.shared.add.u32 	%r85, [%r5], %r84;
	ld.global.f32 	%f48, [%rd24+28];
	mul.f32 	%f49, %f1, %f48;
	cvt.rzi.s32.f32 	%r86, %f49;
	atom.shared.add.u32 	%r87, [%r5], %r86;
	add.s32 	%r107, %r107, 8;
$L__BB1_12:
	setp.eq.s32 	%p9, %r20, 0;
	@%p9 bra 	$L__BB1_19;
	and.b32  	%r23, %r12, 3;
	setp.lt.u32 	%p10, %r20, 4;
	@%p10 bra 	$L__BB1_15;
	mul.wide.s32 	%rd25, %r107, 4;
	add.s64 	%rd26, %rd1, %rd25;
	ld.global.f32 	%f50, [%rd26];
	mul.f32 	%f51, %f1, %f50;
	cvt.rzi.s32.f32 	%r88, %f51;
	atom.shared.add.u32 	%r89, [%r5], %r88;
	ld.global.f32 	%f52, [%rd26+4];
	mul.f32 	%f53, %f1, %f52;
	cvt.rzi.s32.f32 	%r90, %f53;
	atom.shared.add.u32 	%r91, [%r5], %r90;
	ld.global.f32 	%f54, [%rd26+8];
	mul.f32 	%f55, %f1, %f54;
	cvt.rzi.s32.f32 	%r92, %f55;
	atom.shared.add.u32 	%r93, [%r5], %r92;
	ld.global.f32 	%f56, [%rd26+12];
	mul.f32 	%f57, %f1, %f56;
	cvt.rzi.s32.f32 	%r94, %f57;
	atom.shared.add.u32 	%r95, [%r5], %r94;
	add.s32 	%r107, %r107, 4;
$L__BB1_15:
	setp.eq.s32 	%p11, %r23, 0;
	@%p11 bra 	$L__BB1_19;
	mul.wide.s32 	%rd27, %r107, 4;
	add.s64 	%rd5, %rd1, %rd27;
	ld.global.f32 	%f58, [%rd5];
	mul.f32 	%f59, %f1, %f58;
	cvt.rzi.s32.f32 	%r96, %f59;
	atom.shared.add.u32 	%r97, [%r5], %r96;
	setp.eq.s32 	%p12, %r23, 1;
	@%p12 bra 	$L__BB1_19;
	ld.global.f32 	%f60, [%rd5+4];
	mul.f32 	%f61, %f1, %f60;
	cvt.rzi.s32.f32 	%r98, %f61;
	atom.shared.add.u32 	%r99, [%r5], %r98;
	setp.eq.s32 	%p13, %r23, 2;
	@%p13 bra 	$L__BB1_19;
	ld.global.f32 	%f62, [%rd5+8];
	mul.f32 	%f63, %f1, %f62;
	cvt.rzi.s32.f32 	%r100, %f63;
	atom.shared.add.u32 	%r101, [%r5], %r100;
$L__BB1_19:
	add.s32 	%r104, %r104, 1;
	setp.lt.s32 	%p14, %r104, %r8;
	@%p14 bra 	$L__BB1_5;
$L__BB1_20:
	setp.ne.s32 	%p15, %r3, 0;
	bar.sync 	0;
	@%p15 bra 	$L__BB1_22;
	ld.param.u64 	%rd33, [_Z21SpGEMM_DynamicBinningPKiS0_PKfS0_S0_S2_PiS3_Pfii_param_6];
	ld.shared.u32 	%r102, [%r5];
	cvta.to.global.u64 	%rd28, %rd33;
	mul.wide.s32 	%rd29, %r103, 4;
	add.s64 	%rd30, %rd28, %rd29;
	st.global.u32 	[%rd30+4], %r102;
$L__BB1_22:
	setp.ne.s32 	%p16, %r7, %r2;
	mov.u32 	%r103, %r7;
	@%p16 bra 	$L__BB1_2;
$L__BB1_23:
	ret;

}


// ===== COMPILED SASS (sm_100) =====

	.target	sm_100

	.elftype	@"ET_EXEC"


//--------------------- .note.nv.tkinfo           --------------------------
	.section	.note.nv.tkinfo,"",@"SHT_NOTE"
	.sectionflags	@"SHF_NOTE_NV_TKINFO"
	.tkinfo
        /*0018*/ 	.word	0x00000002
        /*0030*/ 	.string	""
        /*0030*/ 	.string	"ptxas"
        /*0030*/ 	.string	"Cuda compilation tools, release 13.0, V13.0.88"
        /*0030*/ 	.string	"Build cuda_13.0.r13.0/compiler.36424714_0"
        /*0030*/ 	.string	"-arch sm_100 -m 64 "



//--------------------- .note.nv.cuinfo           --------------------------
	.section	.note.nv.cuinfo,"",@"SHT_NOTE"
	.sectionflags	@"SHF_NOTE_NV_CUINFO"
        /*0018*/ 	.short	0x0002
        /*001a*/ 	.short	0x0064
        /*001c*/ 	.short	0x0082
	.zero		2


//--------------------- .nv.info                  --------------------------
	.section	.nv.info,"",@"SHT_CUDA_INFO"
	.align	4


	//----- nvinfo : EIATTR_REGCOUNT
	.align		4
        /*0000*/ 	.byte	0x04, 0x2f
        /*0002*/ 	.short	(.L_1 - .L_0)
	.align		4
.L_0:
        /*0004*/ 	.word	index@(_Z22AdjustThreadAllocationPiiiS_i)
        /*0008*/ 	.word	0x00000013


	//----- nvinfo : EIATTR_FRAME_SIZE
	.align		4
.L_1:
        /*000c*/ 	.byte	0x04, 0x11
        /*000e*/ 	.short	(.L_3 - .L_2)
	.align		4
.L_2:
        /*0010*/ 	.word	index@($__internal_0_$__cuda_sm3x_div_rn_noftz_f32_slowpath)
        /*0014*/ 	.word	0x00000000


	//----- nvinfo : EIATTR_FRAME_SIZE
	.align		4
.L_3:
        /*0018*/ 	.byte	0x04, 0x11
        /*001a*/ 	.short	(.L_5 - .L_4)
	.align		4
.L_4:
        /*001c*/ 	.word	index@(_Z22AdjustThreadAllocationPiiiS_i)
        /*0020*/ 	.word	0x00000000


	//----- nvinfo : EIATTR_REGCOUNT
	.align		4
.L_5:
        /*0024*/ 	.byte	0x04, 0x2f
        /*0026*/ 	.short	(.L_7 - .L_6)
	.align		4
.L_6:
        /*0028*/ 	.word	index@(_Z21SpGEMM_DynamicBinningPKiS0_PKfS0_S0_S2_PiS3_Pfii)
        /*002c*/ 	.word	0x00000020


	//----- nvinfo : EIATTR_FRAME_SIZE
	.align		4
.L_7:
        /*0030*/ 	.byte	0x04, 0x11
        /*0032*/ 	.short	(.L_9 - .L_8)
	.align		4
.L_8:
        /*0034*/ 	.word	index@(_Z21SpGEMM_DynamicBinningPKiS0_PKfS0_S0_S2_PiS3_Pfii)
        /*0038*/ 	.word	0x00000000


	//----- nvinfo : EIATTR_MIN_STACK_SIZE
	.align		4
.L_9:
        /*003c*/ 	.byte	0x04, 0x12
        /*003e*/ 	.short	(.L_11 - .L_10)
	.align		4
.L_10:
        /*0040*/ 	.word	index@(_Z21SpGEMM_DynamicBinningPKiS0_PKfS0_S0_S2_PiS3_Pfii)
        /*0044*/ 	.word	0x00000000


	//----- nvinfo : EIATTR_MIN_STACK_SIZE
	.align		4
.L_11:
        /*0048*/ 	.byte	0x04, 0x12
        /*004a*/ 	.short	(.L_13 - .L_12)
	.align		4
.L_12:
        /*004c*/ 	.word	index@(_Z22AdjustThreadAllocationPiiiS_i)
        /*0050*/ 	.word	0x00000000
.L_13:


//--------------------- .nv.compat                --------------------------
	.section	.nv.compat,"",@"SHT_CUDA_COMPAT_INFO"
	.align	4
        /*0000*/ 	.byte	0x02, 0x09, 0x00, 0x00, 0x02, 0x02, 0x01, 0x00, 0x02, 0x05, 0x05, 0x00, 0x03, 0x07, 0x01, 0x01
        /*0010*/ 	.byte	0x02, 0x03, 0x00, 0x00, 0x02, 0x06, 0x01, 0x00, 0x04, 0x0b, 0x08, 0x00, 0x01, 0x00, 0x00, 0x00
        /*0020*/ 	.byte	0x00, 0x00, 0x00, 0x00


//--------------------- .nv.info._Z21SpGEMM_DynamicBinningPKiS0_PKfS0_S0_S2_PiS3_Pfii --------------------------
	.section	.nv.info._Z21SpGEMM_DynamicBinningPKiS0_PKfS0_S0_S2_PiS3_Pfii,"",@"SHT_CUDA_INFO"
	.sectionflags	@""
	.align	4


	//----- nvinfo : EIATTR_CUDA_API_VERSION
	.align		4
        /*0000*/ 	.byte	0x04, 0x37
        /*0002*/ 	.short	(.L_15 - .L_14)
.L_14:
        /*0004*/ 	.word	0x00000082


	//----- nvinfo : EIATTR_KPARAM_INFO
	.align		4
.L_15:
        /*0008*/ 	.byte	0x04, 0x17
        /*000a*/ 	.short	(.L_17 - .L_16)
.L_16:
        /*000c*/ 	.word	0x00000000
        /*0010*/ 	.short	0x000a
        /*0012*/ 	.short	0x004c
        /*0014*/ 	.byte	0x00, 0xf0, 0x11, 0x00


	//----- nvinfo : EIATTR_KPARAM_INFO
	.align		4
.L_17:
        /*0018*/ 	.byte	0x04, 0x17
        /*001a*/ 	.short	(.L_19 - .L_18)
.L_18:
        /*001c*/ 	.word	0x00000000
        /*0020*/ 	.short	0x0009
        /*0022*/ 	.short	0x0048
        /*0024*/ 	.byte	0x00, 0xf0, 0x11, 0x00


	//----- nvinfo : EIATTR_KPARAM_INFO
	.align		4
.L_19:
        /*0028*/ 	.byte	0x04, 0x17
        /*002a*/ 	.short	(.L_21 - .L_20)
.L_20:
        /*002c*/ 	.word	0x00000000
        /*0030*/ 	.short	0x0008
        /*0032*/ 	.short	0x0040
        /*0034*/ 	.byte	0x00, 0xf5, 0x21, 0x00


	//----- nvinfo : EIATTR_KPARAM_INFO
	.align		4
.L_21:
        /*0038*/ 	.byte	0x04, 0x17
        /*003a*/ 	.short	(.L_23 - .L_22)
.L_22:
        /*003c*/ 	.word	0x00000000
        /*0040*/ 	.short	0x0007
        /*0042*/ 	.short	0x0038
        /*0044*/ 	.byte	0x00, 0xf5, 0x21, 0x00


	//----- nvinfo : EIATTR_KPARAM_INFO
	.align		4
.L_23:
        /*0048*/ 	.byte	0x04, 0x17
        /*004a*/ 	.short	(.L_25 - .L_24)
.L_24:
        /*004c*/ 	.word	0x00000000
        /*0050*/ 	.short	0x0006
        /*0052*/ 	.short	0x0030
        /*0054*/ 	.byte	0x00, 0xf5, 0x21, 0x00


	//----- nvinfo : EIATTR_KPARAM_INFO
	.align		4
.L_25:
        /*0058*/ 	.byte	0x04, 0x17
        /*005a*/ 	.short	(.L_27 - .L_26)
.L_26:
        /*005c*/ 	.word	0x00000000
        /*0060*/ 	.short	0x0005
        /*0062*/ 	.short	0x0028
        /*0064*/ 	.byte	0x00, 0xf5, 0x21, 0x00


	//----- nvinfo : EIATTR_KPARAM_INFO
	.align		4
.L_27:
        /*0068*/ 	.byte	0x04, 0x17
        /*006a*/ 	.short	(.L_29 - .L_28)
.L_28:
        /*006c*/ 	.word	0x00000000
        /*0070*/ 	.short	0x0004
        /*0072*/ 	.short	0x0020
        /*0074*/ 	.byte	0x00, 0xf5, 0x21, 0x00


	//----- nvinfo : EIATTR_KPARAM_INFO
	.align		4
.L_29:
        /*0078*/ 	.byte	0x04, 0x17
        /*007a*/ 	.short	(.L_31 - .L_30)
.L_30:
        /*007c*/ 	.word	0x00000000
        /*0080*/ 	.short	0x0003
        /*0082*/ 	.short	0x0018
        /*0084*/ 	.byte	0x00, 0xf5, 0x21, 0x00


	//----- nvinfo : EIATTR_KPARAM_INFO
	.align		4
.L_31:
        /*0088*/ 	.byte	0x04, 0x17
        /*008a*/ 	.short	(.L_33 - .L_32)
.L_32:
        /*008c*/ 	.word	0x00000000
        /*0090*/ 	.short	0x0002
        /*0092*/ 	.short	0x0010
        /*0094*/ 	.byte	0x00, 0xf5, 0x21, 0x00


	//----- nvinfo : EIATTR_KPARAM_INFO
	.align		4
.L_33:
        /*0098*/ 	.byte	0x04, 0x17
        /*009a*/ 	.short	(.L_35 - .L_34)
.L_34:
        /*009c*/ 	.word	0x00000000
        /*00a0*/ 	.short	0x0001
        /*00a2*/ 	.short	0x0008
        /*00a4*/ 	.byte	0x00, 0xf5, 0x21, 0x00


	//----- nvinfo : EIATTR_KPARAM_INFO
	.align		4
.L_35:
        /*00a8*/ 	.byte	0x04, 0x17
        /*00aa*/ 	.short	(.L_37 - .L_36)
.L_36:
        /*00ac*/ 	.word	0x00000000
        /*00b0*/ 	.short	0x0000
        /*00b2*/ 	.short	0x0000
        /*00b4*/ 	.byte	0x00, 0xf5, 0x21, 0x00


	//----- nvinfo : EIATTR_SPARSE_MMA_MASK
	.align		4
.L_37:
        /*00b8*/ 	.byte	0x03, 0x50
        /*00ba*/ 	.short	0x0000


	//----- nvinfo : EIATTR_MAXREG_COUNT
	.align		4
        /*00bc*/ 	.byte	0x03, 0x1b
        /*00be*/ 	.short	0x00ff


	//----- nvinfo : EIATTR_NUM_BARRIERS
	.align		4
        /*00c0*/ 	.byte	0x02, 0x4c
        /*00c2*/ 	.byte	0x01
	.zero		1


	//----- nvinfo : EIATTR_MERCURY_ISA_VERSION
	.align		4
        /*00c4*/ 	.byte	0x03, 0x5f
        /*00c6*/ 	.short	0x0101


	//----- nvinfo : EIATTR_INT_WARP_WIDE_INSTR_OFFSETS
	.align		4
        /*00c8*/ 	.byte	0x04, 0x31
        /*00ca*/ 	.short	(.L_39 - .L_38)


	//   ....[0]....
.L_38:
        /*00cc*/ 	.word	0x000003a0


	//   ....[1]....
        /*00d0*/ 	.word	0x000009e0


	//   ....[2]....
        /*00d4*/ 	.word	0x00000ce0


	//   ....[3]....
        /*00d8*/ 	.word	0x00000e80


	//   ....[4]....
        /*00dc*/ 	.word	0x00000f40


	//   ....[5]....
        /*00e0*/ 	.word	0x00000ff0


	//----- nvinfo : EIATTR_VRC_CTA_INIT_COUNT
	.align		4
.L_39:
        /*00e4*/ 	.byte	0x02, 0x4a
	.zero		1
	.zero		1


	//----- nvinfo : EIATTR_EXIT_INSTR_OFFSETS
	.align		4
        /*00e8*/ 	.byte	0x04, 0x1c
        /*00ea*/ 	.short	(.L_41 - .L_40)


	//   ....[0]....
.L_40:
        /*00ec*/ 	.word	0x00000060


	//   ....[1]....
        /*00f0*/ 	.word	0x00001110


	//----- nvinfo : EIATTR_CBANK_PARAM_SIZE
	.align		4
.L_41:
        /*00f4*/ 	.byte	0x03, 0x19
        /*00f6*/ 	.short	0x0050


	//----- nvinfo : EIATTR_PARAM_CBANK
	.align		4
        /*00f8*/ 	.byte	0x04, 0x0a
        /*00fa*/ 	.short	(.L_43 - .L_42)
	.align		4
.L_42:
        /*00fc*/ 	.word	index@(.nv.constant0._Z21SpGEMM_DynamicBinningPKiS0_PKfS0_S0_S2_PiS3_Pfii)
        /*0100*/ 	.short	0x0380
        /*0102*/ 	.short	0x0050


	//----- nvinfo : EIATTR_SW_WAR
	.align		4
.L_43:
        /*0104*/ 	.byte	0x04, 0x36
        /*0106*/ 	.short	(.L_45 - .L_44)
.L_44:
        /*0108*/ 	.word	0x00000008
.L_45:


//--------------------- .nv.info._Z22AdjustThreadAllocationPiiiS_i --------------------------
	.section	.nv.info._Z22AdjustThreadAllocationPiiiS_i,"",@"SHT_CUDA_INFO"
	.sectionflags	@""
	.align	4


	//----- nvinfo : EIATTR_CUDA_API_VERSION
	.align		4
        /*0000*/ 	.byte	0x04, 0x37
        /*0002*/ 	.short	(.L_47 - .L_46)
.L_46:
        /*0004*/ 	.word	0x00000082


	//----- nvinfo : EIATTR_KPARAM_INFO
	.align		4
.L_47:
        /*0008*/ 	.byte	0x04, 0x17
        /*000a*/ 	.short	(.L_49 - .L_48)
.L_48:
        /*000c*/ 	.word	0x00000000
        /*0010*/ 	.short	0x0004
        /*0012*/ 	.short	0x0018
        /*0014*/ 	.byte	0x00, 0xf0, 0x11, 0x00


	//----- nvinfo : EIATTR_KPARAM_INFO
	.align		4
.L_49:
        /*0018*/ 	.byte	0x04, 0x17
        /*001a*/ 	.short	(.L_51 - .L_50)
.L_50:
        /*001c*/ 	.word	0x00000000
        /*0020*/ 	.short	0x0003
        /*0022*/ 	.short	0x0010
        /*0024*/ 	.byte	0x00, 0xf5, 0x21, 0x00


	//----- nvinfo : EIATTR_KPARAM_INFO
	.align		4
.L_51:
        /*0028*/ 	.byte	0x04, 0x17
        /*002a*/ 	.short	(.L_53 - .L_52)
.L_52:
        /*002c*/ 	.word	0x00000000
        /*0030*/ 	.short	0x0002
        /*0032*/ 	.short	0x000c
        /*0034*/ 	.byte	0x00, 0xf0, 0x11, 0x00


	//----- nvinfo : EIATTR_KPARAM_INFO
	.align		4
.L_53:
        /*0038*/ 	.byte	0x04, 0x17
        /*003a*/ 	.short	(.L_55 - .L_54)
.L_54:
        /*003c*/ 	.word	0x00000000
        /*0040*/ 	.short	0x0001
        /*0042*/ 	.short	0x0008
        /*0044*/ 	.byte	0x00, 0xf0, 0x11, 0x00


	//----- nvinfo : EIATTR_KPARAM_INFO
	.align		4
.L_55:
        /*0048*/ 	.byte	0x04, 0x17
        /*004a*/ 	.short	(.L_57 - .L_56)
.L_56:
        /*004c*/ 	.word	0x00000000
        /*0050*/ 	.short	0x0000
        /*0052*/ 	.short	0x0000
        /*0054*/ 	.byte	0x00, 0xf5, 0x21, 0x00


	//----- nvinfo : EIATTR_SPARSE_MMA_MASK
	.align		4
.L_57:
        /*0058*/ 	.byte	0x03, 0x50
        /*005a*/ 	.short	0x0000


	//----- nvinfo : EIATTR_MAXREG_COUNT
	.align		4
        /*005c*/ 	.byte	0x03, 0x1b
        /*005e*/ 	.short	0x00ff


	//----- nvinfo : EIATTR_MERCURY_ISA_VERSION
	.align		4
        /*0060*/ 	.byte	0x03, 0x5f
        /*0062*/ 	.short	0x0101


	//----- nvinfo : EIATTR_VRC_CTA_INIT_COUNT
	.align		4
        /*0064*/ 	.byte	0x02, 0x4a
	.zero		1
	.zero		1


	//----- nvinfo : EIATTR_EXIT_INSTR_OFFSETS
	.align		4
        /*0068*/ 	.byte	0x04, 0x1c
        /*006a*/ 	.short	(.L_59 - .L_58)


	//   ....[0]....
.L_58:
        /*006c*/ 	.word	0x00000220


	//   ....[1]....
        /*0070*/ 	.word	0x00000750


	//----- nvinfo : EIATTR_CRS_STACK_SIZE
	.align		4
.L_59:
        /*0074*/ 	.byte	0x04, 0x1e
        /*0076*/ 	.short	(.L_61 - .L_60)
.L_60:
        /*0078*/ 	.word	0x00000000


	//----- nvinfo : EIATTR_CBANK_PARAM_SIZE
	.align		4
.L_61:
        /*007c*/ 	.byte	0x03, 0x19
        /*007e*/ 	.short	0x001c


	//----- nvinfo : EIATTR_PARAM_CBANK
	.align		4
        /*0080*/ 	.byte	0x04, 0x0a
        /*0082*/ 	.short	(.L_63 - .L_62)
	.align		4
.L_62:
        /*0084*/ 	.word	index@(.nv.constant0._Z22AdjustThreadAllocationPiiiS_i)
        /*0088*/ 	.short	0x0380
        /*008a*/ 	.short	0x001c


	//----- nvinfo : EIATTR_SW_WAR
	.align		4
.L_63:
        /*008c*/ 	.byte	0x04, 0x36
        /*008e*/ 	.short	(.L_65 - .L_64)
.L_64:
        /*0090*/ 	.word	0x00000008
.L_65:


//--------------------- .nv.callgraph             --------------------------
	.section	.nv.callgraph,"",@"SHT_CUDA_CALLGRAPH"
	.align	4
	.sectionentsize	8
	.align		4
        /*0000*/ 	.word	0x00000000
	.align		4
        /*0004*/ 	.word	0xffffffff
	.align		4
        /*0008*/ 	.word	0x00000000
	.align		4
        /*000c*/ 	.word	0xfffffffe
	.align		4
        /*0010*/ 	.word	0x00000000
	.align		4
        /*0014*/ 	.word	0xfffffffd
	.align		4
        /*0018*/ 	.word	0x00000000
	.align		4
        /*001c*/ 	.word	0xfffffffc


//--------------------- .text._Z21SpGEMM_DynamicBinningPKiS0_PKfS0_S0_S2_PiS3_Pfii --------------------------
	.section	.text._Z21SpGEMM_DynamicBinningPKiS0_PKfS0_S0_S2_PiS3_Pfii,"ax",@progbits
	.align	128
        .global         _Z21SpGEMM_DynamicBinningPKiS0_PKfS0_S0_S2_PiS3_Pfii
        .type           _Z21SpGEMM_DynamicBinningPKiS0_PKfS0_S0_S2_PiS3_Pfii,@function
        .size           _Z21SpGEMM_DynamicBinningPKiS0_PKfS0_S0_S2_PiS3_Pfii,(.L_x_24 - _Z21SpGEMM_DynamicBinningPKiS0_PKfS0_S0_S2_PiS3_Pfii)
        .other          _Z21SpGEMM_DynamicBinningPKiS0_PKfS0_S0_S2_PiS3_Pfii,@"STO_CUDA_ENTRY STV_DEFAULT"
_Z21SpGEMM_DynamicBinningPKiS0_PKfS0_S0_S2_PiS3_Pfii:
.text._Z21SpGEMM_DynamicBinningPKiS0_PKfS0_S0_S2_PiS3_Pfii:
[----:B------:R-:W-:Y:S08]  /*0000*/  LDC R1, c[0x0][0x37c] ;  /* 0x0000df00ff017b82 */ /* 0x000ff00000000800 */
[----:B------:R-:W0:Y:S08]  /*0010*/  S2UR UR4, SR_CTAID.X ;  /* 0x00000000000479c3 */ /* 0x000e300000002500 */
[----:B------:R-:W0:Y:S02]  /*0020*/  LDC.64 R4, c[0x0][0x3c8] ;  /* 0x0000f200ff047b82 */ /* 0x000e240000000a00 */
[----:B0-----:R-:W-:-:S05]  /*0030*/  IMAD R0, R5, UR4, RZ ;  /* 0x0000000405007c24 */ /* 0x001fca000f8e02ff */
[----:B------:R-:W-:-:S04]  /*0040*/  VIADDMNMX R5, R0, R5, R4, PT ;  /* 0x0000000500057246 */ /* 0x000fc80003800104 */
[----:B------:R-:W-:-:S13]  /*0050*/  ISETP.GE.AND P0, PT, R0, R5, PT ;  /* 0x000000050000720c */ /* 0x000fda0003f06270 */
[----:B------:R-:W-:Y:S05]  /*0060*/  @P0 EXIT ;  /* 0x000000000000094d */ /* 0x000fea0003800000 */
[----:B------:R-:W0:Y:S01]  /*0070*/  S2UR UR5, SR_CgaCtaId ;  /* 0x00000000000579c3 */ /* 0x000e220000008800 */
[----:B------:R-:W1:Y:S01]  /*0080*/  S2R R26, SR_TID.X ;  /* 0x00000000001a7919 */ /* 0x000e620000002100 */
[----:B------:R-:W2:Y:S01]  /*0090*/  LDCU.64 UR6, c[0x0][0x3a8] ;  /* 0x00007500ff0677ac */ /* 0x000ea20008000a00 */
[----:B------:R-:W-:Y:S01]  /*00a0*/  MOV R7, R0 ;  /* 0x0000000000077202 */ /* 0x000fe20000000f00 */
[----:B------:R-:W-:Y:S01]  /*00b0*/  UMOV UR4, 0x400 ;  /* 0x0000040000047882 */ /* 0x000fe20000000000 */
[----:B------:R-:W3:Y:S01]  /*00c0*/  LDCU.64 UR8, c[0x0][0x358] ;  /* 0x00006b00ff0877ac */ /* 0x000ee20008000a00 */
[----:B--2---:R-:W-:-:S04]  /*00d0*/  UIADD3 UR6, UP0, UPT, UR6, 0x20, URZ ;  /* 0x0000002006067890 */ /* 0x004fc8000ff1e0ff */
[----:B------:R-:W-:Y:S02]  /*00e0*/  UIADD3.X UR7, UPT, UPT, URZ, UR7, URZ, UP0, !UPT ;  /* 0x00000007ff077290 */ /* 0x000fe400087fe4ff */
[----:B0--3--:R-:W-:-:S12]  /*00f0*/  ULEA UR4, UR5, UR4, 0x18 ;  /* 0x0000000405047291 */ /* 0x009fd8000f8ec0ff */
.L_x_7:
[----:B-1----:R-:W-:Y:S01]  /*0100*/  ISETP.NE.AND P0, PT, R26, RZ, PT ;  /* 0x000000ff1a00720c */ /* 0x002fe20003f05270 */
[----:B------:R-:W0:Y:S01]  /*0110*/  LDC.64 R2, c[0x0][0x380] ;  /* 0x0000e000ff027b82 */ /* 0x000e220000000a00 */
[----:B------:R-:W-:-:S04]  /*0120*/  IADD3 R4, PT, PT, -R0, R7, RZ ;  /* 0x0000000700047210 */ /* 0x000fc80007ffe1ff */
[----:B------:R-:W-:-:S07]  /*0130*/  LEA R4, R4, UR4, 0x2 ;  /* 0x0000000404047c11 */ /* 0x000fce000f8e10ff */
[----:B------:R1:W-:Y:S01]  /*0140*/  @!P0 STS [R4], RZ ;  /* 0x000000ff04008388 */ /* 0x0003e20000000800 */
[C---:B0-----:R-:W-:Y:S01]  /*0150*/  IMAD.WIDE R2, R7.reuse, 0x4, R2 ;  /* 0x0000000407027825 */ /* 0x041fe200078e0202 */
[----:B------:R-:W-:Y:S06]  /*0160*/  BAR.SYNC.DEFER_BLOCKING 0x0 ;  /* 0x0000000000007b1d */ /* 0x000fec0000010000 */
[----:B------:R-:W2:Y:S04]  /*0170*/  LDG.E R9, desc[UR8][R2.64] ;  /* 0x0000000802097981 */ /* 0x000ea8000c1e1900 */
[----:B------:R-:W2:Y:S01]  /*0180*/  LDG.E R6, desc[UR8][R2.64+0x4] ;  /* 0x0000040802067981 */ /* 0x000ea2000c1e1900 */
[----:B------:R-:W-:-:S02]  /*0190*/  IADD3 R8, PT, PT, R7, 0x1, RZ ;  /* 0x0000000107087810 */ /* 0x000fc40007ffe0ff */
[----:B--2---:R-:W-:-:S13]  /*01a0*/  ISETP.GE.AND P0, PT, R9, R6, PT ;  /* 0x000000060900720c */ /* 0x004fda0003f06270 */
[----:B-1---5:R-:W-:Y:S05]  /*01b0*/  @P0 BRA `(.L_x_0) ;  /* 0x0000000c00b00947 */ /* 0x022fea0003800000 */
.L_x_6:
[----:B012---:R-:W0:Y:S08]  /*01c0*/  LDC.64 R2, c[0x0][0x388] ;  /* 0x0000e200ff027b82 */ /* 0x007e300000000a00 */
[----:B-----5:R-:W1:Y:S08]  /*01d0*/  LDC.64 R10, c[0x0][0x398] ;  /* 0x0000e600ff0a7b82 */ /* 0x020e700000000a00 */
[----:B------:R-:W2:Y:S01]  /*01e0*/  LDC.64 R14, c[0x0][0x390] ;  /* 0x0000e400ff0e7b82 */ /* 0x000ea20000000a00 */
[----:B0-----:R-:W-:-:S06]  /*01f0*/  IMAD.WIDE R2, R9, 0x4, R2 ;  /* 0x0000000409027825 */ /* 0x001fcc00078e0202 */
[----:B------:R-:W1:Y:S02]  /*0200*/  LDG.E R3, desc[UR8][R2.64] ;  /* 0x0000000802037981 */ /* 0x000e64000c1e1900 */
[----:B-1----:R-:W-:-:S05]  /*0210*/  IMAD.WIDE R10, R3, 0x4, R10 ;  /* 0x00000004030a7825 */ /* 0x002fca00078e020a */
[----:B------:R-:W3:Y:S04]  /*0220*/  LDG.E R12, desc[UR8][R10.64] ;  /* 0x000000080a0c7981 */ /* 0x000ee8000c1e1900 */
[----:B------:R-:W3:Y:S01]  /*0230*/  LDG.E R13, desc[UR8][R10.64+0x4] ;  /* 0x000004080a0d7981 */ /* 0x000ee2000c1e1900 */
[C---:B--2---:R-:W-:Y:S01]  /*0240*/  IMAD.WIDE R14, R9.reuse, 0x4, R14 ;  /* 0x00000004090e7825 */ /* 0x044fe200078e020e */
[----:B------:R-:W-:-:S04]  /*0250*/  IADD3 R9, PT, PT, R9, 0x1, RZ ;  /* 0x0000000109097810 */ /* 0x000fc80007ffe0ff */
[----:B------:R-:W-:Y:S02]  /*0260*/  ISETP.GE.AND P0, PT, R9, R6, PT ;  /* 0x000000060900720c */ /* 0x000fe40003f06270 */
[----:B---3--:R-:W-:-:S13]  /*0270*/  ISETP.GE.AND P1, PT, R12, R13, PT ;  /* 0x0000000d0c00720c */ /* 0x008fda0003f26270 */
[----:B------:R-:W-:Y:S05]  /*0280*/  @P1 BRA `(.L_x_1) ;  /* 0x0000000c00781947 */ /* 0x000fea0003800000 */
[C---:B------:R-:W-:Y:S01]  /*0290*/  VIADDMNMX R11, R12.reuse, 0x1, R13, !PT ;  /* 0x000000010c0b7846 */ /* 0x040fe2000780010d */
[----:B------:R0:W5:Y:S03]  /*02a0*/  LDG.E R10, desc[UR8][R14.64] ;  /* 0x000000080e0a7981 */ /* 0x000166000c1e1900 */
[CC--:B------:R-:W-:Y:S02]  /*02b0*/  IADD3 R2, PT, PT, R12.reuse, -R11.reuse, RZ ;  /* 0x8000000b0c027210 */ /* 0x0c0fe40007ffe0ff */
[----:B------:R-:W-:Y:S02]  /*02c0*/  IADD3 R11, PT, PT, -R12, R11, RZ ;  /* 0x0000000b0c0b7210 */ /* 0x000fe40007ffe1ff */
[----:B------:R-:W-:Y:S02]  /*02d0*/  ISETP.GT.U32.AND P2, PT, R2, -0x10, PT ;  /* 0xfffffff00200780c */ /* 0x000fe40003f44070 */
[----:B------:R-:W-:-:S11]  /*02e0*/  LOP3.LUT P1, R13, R11, 0xf, RZ, 0xc0, !PT ;  /* 0x0000000f0b0d7812 */ /* 0x000fd6000782c0ff */
[----:B0-----:R-:W-:Y:S05]  /*02f0*/  @P2 BRA `(.L_x_2) ;  /* 0x0000000400782947 */ /* 0x001fea0003800000 */
[----:B------:R-:W-:-:S04]  /*0300*/  LOP3.LUT R14, R11, 0xfffffff0, RZ, 0xc0, !PT ;  /* 0xfffffff00b0e7812 */ /* 0x000fc800078ec0ff */
[----:B------:R-:W-:-:S07]  /*0310*/  IADD3 R14, PT, PT, -R14, RZ, RZ ;  /* 0x000000ff0e0e7210 */ /* 0x000fce0007ffe1ff */
.L_x_3:
[----:B------:R-:W-:Y:S02]  /*0320*/  MOV R2, UR6 ;  /* 0x0000000600027c02 */ /* 0x000fe40008000f00 */
[----:B------:R-:W-:-:S03]  /*0330*/  MOV R3, UR7 ;  /* 0x0000000700037c02 */ /* 0x000fc60008000f00 */
[----:B------:R-:W-:-:S05]  /*0340*/  IMAD.WIDE R2, R12, 0x4, R2 ;  /* 0x000000040c027825 */ /* 0x000fca00078e0202 */
[----:B------:R-:W2:Y:S04]  /*0350*/  LDG.E R21, desc[UR8][R2.64+-0x1c] ;  /* 0xffffe40802157981 */ /* 0x000ea8000c1e1900 */
[----:B------:R-:W3:Y:S04]  /*0360*/  LDG.E R15, desc[UR8][R2.64+-0x20] ;  /* 0xffffe008020f7981 */ /* 0x000ee8000c1e1900 */
[----:B------:R-:W4:Y:S04]  /*0370*/  LDG.E R23, desc[UR8][R2.64+-0x18] ;  /* 0xffffe80802177981 */ /* 0x000f28000c1e1900 */
[----:B------:R-:W4:Y:S01]  /*0380*/  LDG.E R17, desc[UR8][R2.64+-0x14] ;  /* 0xffffec0802117981 */ /* 0x000f22000c1e1900 */
[----:B------:R-:W0:Y:S01]  /*0390*/  S2R R24, SR_LANEID ;  /* 0x0000000000187919 */ /* 0x000e220000000000 */
[----:B------:R-:W-:-:S02]  /*03a0*/  VOTEU.ANY UR5, UPT, PT ;  /* 0x0000000000057886 */ /* 0x000fc400038e0100 */
[----:B------:R-:W-:Y:S01]  /*03b0*/  UFLO.U32 UR10, UR5 ;  /* 0x00000005000a72bd */ /* 0x000fe200080e0000 */
[----:B------:R-:W4:Y:S01]  /*03c0*/  LDG.E R18, desc[UR8][R2.64+-0x10] ;  /* 0xfffff00802127981 */ /* 0x000f22000c1e1900 */
[----:B------:R-:W-:-:S03]  /*03d0*/  UPOPC UR5, UR5 ;  /* 0x00000005000572bf */ /* 0x000fc60008000000 */
[----:B------:R-:W4:Y:S04]  /*03e0*/  LDG.E R20, desc[UR8][R2.64+-0xc] ;  /* 0xfffff40802147981 */ /* 0x000f28000c1e1900 */
[----:B------:R-:W4:Y:S04]  /*03f0*/  LDG.E R22, desc[UR8][R2.64+-0x8] ;  /* 0xfffff80802167981 */ /* 0x000f28000c1e1900 */
[----:B------:R-:W4:Y:S04]  /*0400*/  LDG.E R29, desc[UR8][R2.64+-0x4] ;  /* 0xfffffc08021d7981 */ /* 0x000f28000c1e1900 */
[----:B------:R-:W4:Y:S01]  /*0410*/  LDG.E R25, desc[UR8][R2.64+0x14] ;  /* 0x0000140802197981 */ /* 0x000f22000c1e1900 */
[----:B0-----:R-:W-:Y:S01]  /*0420*/  ISETP.EQ.U32.AND P2, PT, R24, UR10, PT ;  /* 0x0000000a18007c0c */ /* 0x001fe2000bf42070 */
[C---:B--2--5:R-:W-:Y:S01]  /*0430*/  FMUL R16, R10.reuse, R21 ;  /* 0x000000150a107220 */ /* 0x064fe20000400000 */
[C---:B---3--:R-:W-:Y:S01]  /*0440*/  FMUL R15, R10.reuse, R15 ;  /* 0x0000000f0a0f7220 */ /* 0x048fe20000400000 */
[----:B----4-:R-:W-:-:S03]  /*0450*/  FMUL R21, R10, R23 ;  /* 0x000000170a157220 */ /* 0x010fc60000400000 */
[----:B------:R0:W1:Y:S01]  /*0460*/  F2I.TRUNC.NTZ R19, R15 ;  /* 0x0000000f00137305 */ /* 0x000062000020f100 */
[----:B------:R-:W-:Y:S02]  /*0470*/  FMUL R24, R10, R17 ;  /* 0x000000110a187220 */ /* 0x000fe40000400000 */
[----:B------:R-:W2:Y:S05]  /*0480*/  LDG.E R17, desc[UR8][R2.64+0x4] ;  /* 0x0000040802117981 */ /* 0x000eaa000c1e1900 */
[----:B------:R-:W3:Y:S01]  /*0490*/  F2I.TRUNC.NTZ R16, R16 ;  /* 0x0000001000107305 */ /* 0x000ee2000020f100 */
[----:B0-----:R-:W4:Y:S07]  /*04a0*/  LDG.E R15, desc[UR8][R2.64] ;  /* 0x00000008020f7981 */ /* 0x001f2e000c1e1900 */
[----:B------:R-:W0:Y:S08]  /*04b0*/  F2I.TRUNC.NTZ R21, R21 ;  /* 0x0000001500157305 */ /* 0x000e30000020f100 */
[----:B------:R-:W0:Y:S01]  /*04c0*/  F2I.TRUNC.NTZ R24, R24 ;  /* 0x0000001800187305 */ /* 0x000e22000020f100 */
[----:B-1----:R-:W-:-:S02]  /*04d0*/  IMAD R27, R19, UR5, RZ ;  /* 0x00000005131b7c24 */ /* 0x002fc4000f8e02ff */
[----:B---3--:R-:W-:Y:S01]  /*04e0*/  IMAD R28, R16, UR5, RZ ;  /* 0x00000005101c7c24 */ /* 0x008fe2000f8e02ff */
[----:B------:R-:W3:Y:S01]  /*04f0*/  LDG.E R19, desc[UR8][R2.64+0x8] ;  /* 0x0000080802137981 */ /* 0x000ee2000c1e1900 */
[----:B0-----:R-:W-:-:S03]  /*0500*/  IMAD R23, R21, UR5, RZ ;  /* 0x0000000515177c24 */ /* 0x001fc6000f8e02ff */
[----:B------:R0:W-:Y:S04]  /*0510*/  @P2 ATOMS.ADD RZ, [R4], R27 ;  /* 0x0000001b04ff238c */ /* 0x0001e80000000000 */
[----:B------:R-:W-:Y:S01]  /*0520*/  @P2 ATOMS.ADD RZ, [R4], R28 ;  /* 0x0000001c04ff238c */ /* 0x000fe20000000000 */
[----:B------:R-:W-:-:S03]  /*0530*/  IMAD R16, R24, UR5, RZ ;  /* 0x0000000518107c24 */ /* 0x000fc6000f8e02ff */
[----:B------:R-:W3:Y:S04]  /*0540*/  LDG.E R21, desc[UR8][R2.64+0xc] ;  /* 0x00000c0802157981 */ /* 0x000ee8000c1e1900 */
[----:B------:R1:W-:Y:S04]  /*0550*/  @P2 ATOMS.ADD RZ, [R4], R23 ;  /* 0x0000001704ff238c */ /* 0x0003e80000000000 */
[----:B------:R1:W-:Y:S04]  /*0560*/  @P2 ATOMS.ADD RZ, [R4], R16 ;  /* 0x0000001004ff238c */ /* 0x0003e80000000000 */
[----:B0-----:R-:W3:Y:S04]  /*0570*/  LDG.E R27, desc[UR8][R2.64+0x18] ;  /* 0x00001808021b7981 */ /* 0x001ee8000c1e1900 */
[----:B-1----:R-:W3:Y:S04]  /*0580*/  LDG.E R23, desc[UR8][R2.64+0x10] ;  /* 0x0000100802177981 */ /* 0x002ee8000c1e1900 */
[----:B------:R2:W3:Y:S01]  /*0590*/  LDG.E R16, desc[UR8][R2.64+0x1c] ;  /* 0x00001c0802107981 */ /* 0x0004e2000c1e1900 */
[C---:B------:R-:W-:Y:S01]  /*05a0*/  FMUL R18, R10.reuse, R18 ;  /* 0x000000120a127220 */ /* 0x040fe20000400000 */
[C---:B------:R-:W-:Y:S01]  /*05b0*/  FMUL R20, R10.reuse, R20 ;  /* 0x000000140a147220 */ /* 0x040fe20000400000 */
[C---:B------:R-:W-:Y:S01]  /*05c0*/  FMUL R22, R10.reuse, R22 ;  /* 0x000000160a167220 */ /* 0x040fe20000400000 */
[----:B------:R-:W-:-:S03]  /*05d0*/  FMUL R24, R10, R29 ;  /* 0x0000001d0a187220 */ /* 0x000fc60000400000 */
[----:B------:R-:W-:Y:S08]  /*05e0*/  F2I.TRUNC.NTZ R18, R18 ;  /* 0x0000001200127305 */ /* 0x000ff0000020f100 */
[----:B------:R-:W-:Y:S08]  /*05f0*/  F2I.TRUNC.NTZ R20, R20 ;  /* 0x0000001400147305 */ /* 0x000ff0000020f100 */
[----:B------:R-:W0:Y:S08]  /*0600*/  F2I.TRUNC.NTZ R22, R22 ;  /* 0x0000001600167305 */ /* 0x000e30000020f100 */
[----:B------:R-:W1:Y:S01]  /*0610*/  F2I.TRUNC.NTZ R24, R24 ;  /* 0x0000001800187305 */ /* 0x000e62000020f100 */
[----:B0-----:R-:W-:-:S02]  /*0620*/  IMAD R29, R22, UR5, RZ ;  /* 0x00000005161d7c24 */ /* 0x001fc4000f8e02ff */
[----:B-1----:R-:W-:Y:S01]  /*0630*/  IMAD R24, R24, UR5, RZ ;  /* 0x0000000518187c24 */ /* 0x002fe2000f8e02ff */
[----:B------:R-:W-:Y:S02]  /*0640*/  IADD3 R14, PT, PT, R14, 0x10, RZ ;  /* 0x000000100e0e7810 */ /* 0x000fe40007ffe0ff */
[----:B------:R-:W-:Y:S01]  /*0650*/  IADD3 R12, PT, PT, R12, 0x10, RZ ;  /* 0x000000100c0c7810 */ /* 0x000fe20007ffe0ff */
[C---:B--2---:R-:W-:Y:S01]  /*0660*/  FMUL R2, R10.reuse, R17 ;  /* 0x000000110a027220 */ /* 0x044fe20000400000 */
[----:B----4-:R-:W-:-:S05]  /*0670*/  FMUL R15, R10, R15 ;  /* 0x0000000f0a0f7220 */ /* 0x010fca0000400000 */
[----:B------:R-:W-:Y:S08]  /*0680*/  F2I.TRUNC.NTZ R2, R2 ;  /* 0x0000000200027305 */ /* 0x000ff0000020f100 */
[----:B------:R-:W0:Y:S01]  /*0690*/  F2I.TRUNC.NTZ R15, R15 ;  /* 0x0000000f000f7305 */ /* 0x000e22000020f100 */
[----:B---3--:R-:W-:-:S07]  /*06a0*/  FMUL R3, R10, R19 ;  /* 0x000000130a037220 */ /* 0x008fce0000400000 */
[----:B------:R-:W1:Y:S01]  /*06b0*/  F2I.TRUNC.NTZ R3, R3 ;  /* 0x0000000300037305 */ /* 0x000e62000020f100 */
[C---:B------:R-:W-:Y:S01]  /*06c0*/  FMUL R17, R10.reuse, R21 ;  /* 0x000000150a117220 */ /* 0x040fe20000400000 */
[----:B------:R-:W-:-:S06]  /*06d0*/  FMUL R21, R10, R25 ;  /* 0x000000190a157220 */ /* 0x000fcc0000400000 */
[----:B------:R-:W2:Y:S01]  /*06e0*/  F2I.TRUNC.NTZ R17, R17 ;  /* 0x0000001100117305 */ /* 0x000ea2000020f100 */
[C---:B------:R-:W-:Y:S01]  /*06f0*/  FMUL R19, R10.reuse, R23 ;  /* 0x000000170a137220 */ /* 0x040fe20000400000 */
[C---:B------:R-:W-:Y:S01]  /*0700*/  FMUL R23, R10.reuse, R27 ;  /* 0x0000001b0a177220 */ /* 0x040fe20000400000 */
[----:B------:R-:W-:-:S05]  /*0710*/  FMUL R16, R10, R16 ;  /* 0x000000100a107220 */ /* 0x000fca0000400000 */
[----:B------:R-:W-:Y:S01]  /*0720*/  F2I.TRUNC.NTZ R21, R21 ;  /* 0x0000001500157305 */ /* 0x000fe2000020f100 */
[----:B------:R-:W-:-:S07]  /*0730*/  IMAD R25, R18, UR5, RZ ;  /* 0x0000000512197c24 */ /* 0x000fce000f8e02ff */
[----:B------:R-:W3:Y:S01]  /*0740*/  F2I.TRUNC.NTZ R19, R19 ;  /* 0x0000001300137305 */ /* 0x000ee2000020f100 */
[----:B------:R-:W-:Y:S01]  /*0750*/  IMAD R27, R20, UR5, RZ ;  /* 0x00000005141b7c24 */ /* 0x000fe2000f8e02ff */
[----:B------:R4:W-:Y:S01]  /*0760*/  @P2 ATOMS.ADD RZ, [R4], R25 ;  /* 0x0000001904ff238c */ /* 0x0009e20000000000 */
[----:B0-----:R-:W-:Y:S02]  /*0770*/  IMAD R15, R15, UR5, RZ ;  /* 0x000000050f0f7c24 */ /* 0x001fe4000f8e02ff */
[----:B------:R-:W-:Y:S01]  /*0780*/  IMAD R2, R2, UR5, RZ ;  /* 0x0000000502027c24 */ /* 0x000fe2000f8e02ff */
[----:B------:R0:W-:Y:S02]  /*0790*/  @P2 ATOMS.ADD RZ, [R4], R27 ;  /* 0x0000001b04ff238c */ /* 0x0001e40000000000 */
[----:B------:R-:W4:Y:S01]  /*07a0*/  F2I.TRUNC.NTZ R23, R23 ;  /* 0x0000001700177305 */ /* 0x000f22000020f100 */
[----:B-1----:R-:W-:Y:S01]  /*07b0*/  IMAD R3, R3, UR5, RZ ;  /* 0x0000000503037c24 */ /* 0x002fe2000f8e02ff */
[----:B------:R0:W-:Y:S06]  /*07c0*/  @P2 ATOMS.ADD RZ, [R4], R29 ;  /* 0x0000001d04ff238c */ /* 0x0001ec0000000000 */
[----:B------:R-:W1:Y:S01]  /*07d0*/  F2I.TRUNC.NTZ R16, R16 ;  /* 0x0000001000107305 */ /* 0x000e62000020f100 */
[----:B--2---:R-:W-:Y:S01]  /*07e0*/  IMAD R17, R17, UR5, RZ ;  /* 0x0000000511117c24 */ /* 0x004fe2000f8e02ff */
[----:B------:R0:W-:Y:S01]  /*07f0*/  @P2 ATOMS.ADD RZ, [R4], R24 ;  /* 0x0000001804ff238c */ /* 0x0001e20000000000 */
[----:B---3--:R-:W-:-:S02]  /*0800*/  IMAD R19, R19, UR5, RZ ;  /* 0x0000000513137c24 */ /* 0x008fc4000f8e02ff */
[----:B------:R-:W-:Y:S01]  /*0810*/  IMAD R21, R21, UR5, RZ ;  /* 0x0000000515157c24 */ /* 0x000fe2000f8e02ff */
[----:B------:R0:W-:Y:S01]  /*0820*/  @P2 ATOMS.ADD RZ, [R4], R15 ;  /* 0x0000000f04ff238c */ /* 0x0001e20000000000 */
[----:B----4-:R-:W-:-:S03]  /*0830*/  IMAD R23, R23, UR5, RZ ;  /* 0x0000000517177c24 */ /* 0x010fc6000f8e02ff */
[----:B------:R0:W-:Y:S04]  /*0840*/  @P2 ATOMS.ADD RZ, [R4], R2 ;  /* 0x0000000204ff238c */ /* 0x0001e80000000000 */
[----:B------:R0:W-:Y:S01]  /*0850*/  @P2 ATOMS.ADD RZ, [R4], R3 ;  /* 0x0000000304ff238c */ /* 0x0001e20000000000 */
[----:B-1----:R-:W-:-:S03]  /*0860*/  IMAD R25, R16, UR5, RZ ;  /* 0x0000000510197c24 */ /* 0x002fc6000f8e02ff */
[----:B------:R0:W-:Y:S04]  /*0870*/  @P2 ATOMS.ADD RZ, [R4], R17 ;  /* 0x0000001104ff238c */ /* 0x0001e80000000000 */
[----:B------:R0:W-:Y:S04]  /*0880*/  @P2 ATOMS.ADD RZ, [R4], R19 ;  /* 0x0000001304ff238c */ /* 0x0001e80000000000 */
[----:B------:R0:W-:Y:S04]  /*0890*/  @P2 ATOMS.ADD RZ, [R4], R21 ;  /* 0x0000001504ff238c */ /* 0x0001e80000000000 */
[----:B------:R0:W-:Y:S04]  /*08a0*/  @P2 ATOMS.ADD RZ, [R4], R23 ;  /* 0x0000001704ff238c */ /* 0x0001e80000000000 */
[----:B------:R0:W-:Y:S01]  /*08b0*/  @P2 ATOMS.ADD RZ, [R4], R25 ;  /* 0x0000001904ff238c */ /* 0x0001e20000000000 */
[----:B------:R-:W-:-:S13]  /*08c0*/  ISETP.NE.AND P2, PT, R14, RZ, PT ;  /* 0x000000ff0e00720c */ /* 0x000fda0003f45270 */
[----:B0-----:R-:W-:Y:S05]  /*08d0*/  @P2 BRA `(.L_x_3) ;  /* 0xfffffff800902947 */ /* 0x001fea000383ffff */
.L_x_2:
[----:B------:R-:W-:Y:S05]  /*08e0*/  @!P1 BRA `(.L_x_1) ;  /* 0x0000000400e09947 */ /* 0x000fea0003800000 */
[----:B------:R-:W-:Y:S02]  /*08f0*/  ISETP.GE.U32.AND P2, PT, R13, 0x8, PT ;  /* 0x000000080d00780c */ /* 0x000fe40003f46070 */
[----:B------:R-:W-:-:S04]  /*0900*/  LOP3.LUT R22, R11, 0x7, RZ, 0xc0, !PT ;  /* 0x000000070b167812 */ /* 0x000fc800078ec0ff */
[----:B------:R-:W-:-:S07]  /*0910*/  ISETP.NE.AND P1, PT, R22, RZ, PT ;  /* 0x000000ff1600720c */ /* 0x000fce0003f25270 */
[----:B------:R-:W-:Y:S06]  /*0920*/  @!P2 BRA `(.L_x_4) ;  /* 0x0000000000c0a947 */ /* 0x000fec0003800000 */
[----:B------:R-:W0:Y:S02]  /*0930*/  LDC.64 R2, c[0x0][0x3a8] ;  /* 0x0000ea00ff027b82 */ /* 0x000e240000000a00 */
[----:B0-----:R-:W-:-:S05]  /*0940*/  IMAD.WIDE R2, R12, 0x4, R2 ;  /* 0x000000040c027825 */ /* 0x001fca00078e0202 */
[----:B------:R-:W2:Y:S04]  /*0950*/  LDG.E R21, desc[UR8][R2.64] ;  /* 0x0000000802157981 */ /* 0x000ea8000c1e1900 */
[----:B------:R-:W3:Y:S04]  /*0960*/  LDG.E R23, desc[UR8][R2.64+0x4] ;  /* 0x0000040802177981 */ /* 0x000ee8000c1e1900 */
[----:B------:R-:W4:Y:S04]  /*0970*/  LDG.E R25, desc[UR8][R2.64+0x8] ;  /* 0x0000080802197981 */ /* 0x000f28000c1e1900 */
[----:B------:R-:W4:Y:S04]  /*0980*/  LDG.E R27, desc[UR8][R2.64+0xc] ;  /* 0x00000c08021b7981 */ /* 0x000f28000c1e1900 */
[----:B------:R-:W4:Y:S04]  /*0990*/  LDG.E R15, desc[UR8][R2.64+0x14] ;  /* 0x00001408020f7981 */ /* 0x000f28000c1e1900 */
[----:B------:R-:W4:Y:S04]  /*09a0*/  LDG.E R17, desc[UR8][R2.64+0x10] ;  /* 0x0000100802117981 */ /* 0x000f28000c1e1900 */
[----:B------:R-:W4:Y:S04]  /*09b0*/  LDG.E R13, desc[UR8][R2.64+0x18] ;  /* 0x00001808020d7981 */ /* 0x000f28000c1e1900 */
[----:B------:R0:W4:Y:S01]  /*09c0*/  LDG.E R19, desc[UR8][R2.64+0x1c] ;  /* 0x00001c0802137981 */ /* 0x000122000c1e1900 */
[----:B------:R-:W1:Y:S01]  /*09d0*/  S2R R16, SR_LANEID ;  /* 0x0000000000107919 */ /* 0x000e620000000000 */
[----:B------:R-:W-:-:S02]  /*09e0*/  VOTEU.ANY UR5, UPT, PT ;  /* 0x0000000000057886 */ /* 0x000fc400038e0100 */
[----:B------:R-:W-:Y:S02]  /*09f0*/  UFLO.U32 UR10, UR5 ;  /* 0x00000005000a72bd */ /* 0x000fe400080e0000 */
[----:B------:R-:W-:-:S04]  /*0a00*/  UPOPC UR5, UR5 ;  /* 0x00000005000572bf */ /* 0x000fc80008000000 */
[----:B-1----:R-:W-:Y:S02]  /*0a10*/  ISETP.EQ.U32.AND P2, PT, R16, UR10, PT ;  /* 0x0000000a10007c0c */ /* 0x002fe4000bf42070 */
[----:B------:R-:W-:Y:S01]  /*0a20*/  IADD3 R12, PT, PT, R12, 0x8, RZ ;  /* 0x000000080c0c7810 */ /* 0x000fe20007ffe0ff */
[C---:B--2--5:R-:W-:Y:S01]  /*0a30*/  FMUL R14, R10.reuse, R21 ;  /* 0x000000150a0e7220 */ /* 0x064fe20000400000 */
[C---:B---3--:R-:W-:Y:S01]  /*0a40*/  FMUL R18, R10.reuse, R23 ;  /* 0x000000170a127220 */ /* 0x048fe20000400000 */
[----:B----4-:R-:W-:-:S04]  /*0a50*/  FMUL R20, R10, R25 ;  /* 0x000000190a147220 */ /* 0x010fc80000400000 */
[----:B------:R-:W1:Y:S01]  /*0a60*/  F2I.TRUNC.NTZ R14, R14 ;  /* 0x0000000e000e7305 */ /* 0x000e62000020f100 */
[C---:B------:R-:W-:Y:S01]  /*0a70*/  FMUL R21, R10.reuse, R27 ;  /* 0x0000001b0a157220 */ /* 0x040fe20000400000 */
[----:B0-----:R-:W-:-:S06]  /*0a80*/  FMUL R3, R10, R15 ;  /* 0x0000000f0a037220 */ /* 0x001fcc0000400000 */
[----:B------:R-:W0:Y:S01]  /*0a90*/  F2I.TRUNC.NTZ R18, R18 ;  /* 0x0000001200127305 */ /* 0x000e22000020f100 */
[C---:B------:R-:W-:Y:S01]  /*0aa0*/  FMUL R17, R10.reuse, R17 ;  /* 0x000000110a117220 */ /* 0x040fe20000400000 */
[----:B------:R-:W-:-:S06]  /*0ab0*/  FMUL R13, R10, R13 ;  /* 0x0000000d0a0d7220 */ /* 0x000fcc0000400000 */
[----:B------:R-:W2:Y:S01]  /*0ac0*/  F2I.TRUNC.NTZ R20, R20 ;  /* 0x0000001400147305 */ /* 0x000ea2000020f100 */
[----:B------:R-:W-:-:S07]  /*0ad0*/  FMUL R19, R10, R19 ;  /* 0x000000130a137220 */ /* 0x000fce0000400000 */
[----:B------:R-:W3:Y:S08]  /*0ae0*/  F2I.TRUNC.NTZ R21, R21 ;  /* 0x0000001500157305 */ /* 0x000ef0000020f100 */
[----:B------:R0:W4:Y:S08]  /*0af0*/  F2I.TRUNC.NTZ R2, R17 ;  /* 0x0000001100027305 */ /* 0x000130000020f100 */
[----:B------:R-:W4:Y:S08]  /*0b00*/  F2I.TRUNC.NTZ R3, R3 ;  /* 0x0000000300037305 */ /* 0x000f30000020f100 */
[----:B------:R-:W4:Y:S08]  /*0b10*/  F2I.TRUNC.NTZ R13, R13 ;  /* 0x0000000d000d7305 */ /* 0x000f30000020f100 */
[----:B------:R-:W4:Y:S01]  /*0b20*/  F2I.TRUNC.NTZ R19, R19 ;  /* 0x0000001300137305 */ /* 0x000f22000020f100 */
[----:B-1----:R-:W-:-:S02]  /*0b30*/  IMAD R15, R14, UR5, RZ ;  /* 0x000000050e0f7c24 */ /* 0x002fc4000f8e02ff */
[----:B0-----:R-:W-:Y:S02]  /*0b40*/  IMAD R17, R18, UR5, RZ ;  /* 0x0000000512117c24 */ /* 0x001fe4000f8e02ff */
[----:B--2---:R-:W-:Y:S01]  /*0b50*/  IMAD R23, R20, UR5, RZ ;  /* 0x0000000514177c24 */ /* 0x004fe2000f8e02ff */
[----:B------:R0:W-:Y:S01]  /*0b60*/  @P2 ATOMS.ADD RZ, [R4], R15 ;  /* 0x0000000f04ff238c */ /* 0x0001e20000000000 */
[----:B---3--:R-:W-:Y:S02]  /*0b70*/  IMAD R21, R21, UR5, RZ ;  /* 0x0000000515157c24 */ /* 0x008fe4000f8e02ff */
[----:B----4-:R-:W-:Y:S01]  /*0b80*/  IMAD R25, R2, UR5, RZ ;  /* 0x0000000502197c24 */ /* 0x010fe2000f8e02ff */
[----:B------:R0:W-:Y:S01]  /*0b90*/  @P2 ATOMS.ADD RZ, [R4], R17 ;  /* 0x0000001104ff238c */ /* 0x0001e20000000000 */
[----:B------:R-:W-:Y:S02]  /*0ba0*/  IMAD R3, R3, UR5, RZ ;  /* 0x0000000503037c24 */ /* 0x000fe4000f8e02ff */
[----:B------:R-:W-:Y:S01]  /*0bb0*/  IMAD R13, R13, UR5, RZ ;  /* 0x000000050d0d7c24 */ /* 0x000fe2000f8e02ff */
[----:B------:R0:W-:Y:S01]  /*0bc0*/  @P2 ATOMS.ADD RZ, [R4], R23 ;  /* 0x0000001704ff238c */ /* 0x0001e20000000000 */
[----:B------:R-:W-:-:S03]  /*0bd0*/  IMAD R19, R19, UR5, RZ ;  /* 0x0000000513137c24 */ /* 0x000fc6000f8e02ff */
[----:B------:R0:W-:Y:S04]  /*0be0*/  @P2 ATOMS.ADD RZ, [R4], R21 ;  /* 0x0000001504ff238c */ /* 0x0001e80000000000 */
[----:B------:R0:W-:Y:S04]  /*0bf0*/  @P2 ATOMS.ADD RZ, [R4], R25 ;  /* 0x0000001904ff238c */ /* 0x0001e80000000000 */
[----:B------:R0:W-:Y:S04]  /*0c00*/  @P2 ATOMS.ADD RZ, [R4], R3 ;  /* 0x0000000304ff238c */ /* 0x0001e80000000000 */
[----:B------:R0:W-:Y:S04]  /*0c10*/  @P2 ATOMS.ADD RZ, [R4], R13 ;  /* 0x0000000d04ff238c */ /* 0x0001e80000000000 */
[----:B------:R0:W-:Y:S02]  /*0c20*/  @P2 ATOMS.ADD RZ, [R4], R19 ;  /* 0x0000001304ff238c */ /* 0x0001e40000000000 */
.L_x_4:
[----:B------:R-:W-:Y:S05]  /*0c30*/  @!P1 BRA `(.L_x_1) ;  /* 0x00000004000c9947 */ /* 0x000fea0003800000 */
[----:B------:R-:W-:Y:S02]  /*0c40*/  ISETP.GE.U32.AND P2, PT, R22, 0x4, PT ;  /* 0x000000041600780c */ /* 0x000fe40003f46070 */
[----:B------:R-:W-:-:S04]  /*0c50*/  LOP3.LUT R11, R11, 0x3, RZ, 0xc0, !PT ;  /* 0x000000030b0b7812 */ /* 0x000fc800078ec0ff */
[----:B------:R-:W-:-:S07]  /*0c60*/  ISETP.NE.AND P1, PT, R11, RZ, PT ;  /* 0x000000ff0b00720c */ /* 0x000fce0003f25270 */
[----:B------:R-:W-:Y:S06]  /*0c70*/  @!P2 BRA `(.L_x_5) ;  /* 0x000000000070a947 */ /* 0x000fec0003800000 */
[----:B0-----:R-:W0:Y:S02]  /*0c80*/  LDC.64 R2, c[0x0][0x3a8] ;  /* 0x0000ea00ff027b82 */ /* 0x001e240000000a00 */
[----:B0-----:R-:W-:-:S05]  /*0c90*/  IMAD.WIDE R2, R12, 0x4, R2 ;  /* 0x000000040c027825 */ /* 0x001fca00078e0202 */
[----:B------:R-:W2:Y:S04]  /*0ca0*/  LDG.E R13, desc[UR8][R2.64] ;  /* 0x00000008020d7981 */ /* 0x000ea8000c1e1900 */
[----:B------:R-:W3:Y:S04]  /*0cb0*/  LDG.E R15, desc[UR8][R2.64+0x4] ;  /* 0x00000408020f7981 */ /* 0x000ee8000c1e1900 */
[----:B------:R-:W4:Y:S04]  /*0cc0*/  LDG.E R17, desc[UR8][R2.64+0x8] ;  /* 0x0000080802117981 */ /* 0x000f28000c1e1900 */
[----:B------:R-:W4:Y:S01]  /*0cd0*/  LDG.E R19, desc[UR8][R2.64+0xc] ;  /* 0x00000c0802137981 */ /* 0x000f22000c1e1900 */
[----:B------:R-:W-:Y:S01]  /*0ce0*/  VOTEU.ANY UR5, UPT, PT ;  /* 0x0000000000057886 */ /* 0x000fe200038e0100 */
[----:B------:R-:W-:Y:S01]  /*0cf0*/  IADD3 R12, PT, PT, R12, 0x4, RZ ;  /* 0x000000040c0c7810 */ /* 0x000fe20007ffe0ff */
[----:B------:R-:W-:Y:S01]  /*0d00*/  UFLO.U32 UR10, UR5 ;  /* 0x00000005000a72bd */ /* 0x000fe200080e0000 */
[----:B------:R-:W0:Y:S01]  /*0d10*/  S2R R14, SR_LANEID ;  /* 0x00000000000e7919 */ /* 0x000e220000000000 */
[----:B------:R-:W-:-:S04]  /*0d20*/  UPOPC UR5, UR5 ;  /* 0x00000005000572bf */ /* 0x000fc80008000000 */
[----:B0-----:R-:W-:Y:S01]  /*0d30*/  ISETP.EQ.U32.AND P2, PT, R14, UR10, PT ;  /* 0x0000000a0e007c0c */ /* 0x001fe2000bf42070 */
[C---:B--2--5:R-:W-:Y:S01]  /*0d40*/  FMUL R13, R10.reuse, R13 ;  /* 0x0000000d0a0d7220 */ /* 0x064fe20000400000 */
[----:B---3--:R-:W-:-:S05]  /*0d50*/  FMUL R15, R10, R15 ;  /* 0x0000000f0a0f7220 */ /* 0x008fca0000400000 */
[----:B------:R-:W0:Y:S01]  /*0d60*/  F2I.TRUNC.NTZ R13, R13 ;  /* 0x0000000d000d7305 */ /* 0x000e22000020f100 */
[C---:B----4-:R-:W-:Y:S01]  /*0d70*/  FMUL R16, R10.reuse, R17 ;  /* 0x000000110a107220 */ /* 0x050fe20000400000 */
[----:B------:R-:W-:-:S06]  /*0d80*/  FMUL R19, R10, R19 ;  /* 0x000000130a137220 */ /* 0x000fcc0000400000 */
[----:B------:R-:W1:Y:S01]  /*0d90*/  F2I.TRUNC.NTZ R15, R15 ;  /* 0x0000000f000f7305 */ /* 0x000e62000020f100 */
[----:B0-----:R-:W-:-:S07]  /*0da0*/  IMAD R3, R13, UR5, RZ ;  /* 0x000000050d037c24 */ /* 0x001fce000f8e02ff */
[----:B------:R-:W0:Y:S01]  /*0db0*/  F2I.TRUNC.NTZ R16, R16 ;  /* 0x0000001000107305 */ /* 0x000e22000020f100 */
[----:B------:R2:W-:Y:S01]  /*0dc0*/  @P2 ATOMS.ADD RZ, [R4], R3 ;  /* 0x0000000304ff238c */ /* 0x0005e20000000000 */
[----:B-1----:R-:W-:-:S06]  /*0dd0*/  IMAD R13, R15, UR5, RZ ;  /* 0x000000050f0d7c24 */ /* 0x002fcc000f8e02ff */
[----:B------:R-:W1:Y:S01]  /*0de0*/  F2I.TRUNC.NTZ R17, R19 ;  /* 0x0000001300117305 */ /* 0x000e62000020f100 */
[----:B------:R2:W-:Y:S01]  /*0df0*/  @P2 ATOMS.ADD RZ, [R4], R13 ;  /* 0x0000000d04ff238c */ /* 0x0005e20000000000 */
[----:B0-----:R-:W-:-:S05]  /*0e00*/  IMAD R15, R16, UR5, RZ ;  /* 0x00000005100f7c24 */ /* 0x001fca000f8e02ff */
[----:B------:R2:W-:Y:S01]  /*0e10*/  @P2 ATOMS.ADD RZ, [R4], R15 ;  /* 0x0000000f04ff238c */ /* 0x0005e20000000000 */
[----:B-1----:R-:W-:-:S05]  /*0e20*/  IMAD R17, R17, UR5, RZ ;  /* 0x0000000511117c24 */ /* 0x002fca000f8e02ff */
[----:B------:R2:W-:Y:S02]  /*0e30*/  @P2 ATOMS.ADD RZ, [R4], R17 ;  /* 0x0000001104ff238c */ /* 0x0005e40000000000 */
.L_x_5:
[----:B------:R-:W-:Y:S05]  /*0e40*/  @!P1 BRA `(.L_x_1) ;  /* 0x0000000000889947 */ /* 0x000fea0003800000 */
[----:B0-2---:R-:W0:Y:S02]  /*0e50*/  LDC.64 R2, c[0x0][0x3a8] ;  /* 0x0000ea00ff027b82 */ /* 0x005e240000000a00 */
[----:B0-----:R-:W-:-:S05]  /*0e60*/  IMAD.WIDE R12, R12, 0x4, R2 ;  /* 0x000000040c0c7825 */ /* 0x001fca00078e0202 */
[----:B------:R-:W2:Y:S01]  /*0e70*/  LDG.E R3, desc[UR8][R12.64] ;  /* 0x000000080c037981 */ /* 0x000ea2000c1e1900 */
[----:B------:R-:W-:Y:S02]  /*0e80*/  VOTEU.ANY UR5, UPT, PT ;  /* 0x0000000000057886 */ /* 0x000fe400038e0100 */
[----:B------:R-:W-:Y:S01]  /*0e90*/  UFLO.U32 UR10, UR5 ;  /* 0x00000005000a72bd */ /* 0x000fe200080e0000 */
[----:B------:R-:W0:Y:S01]  /*0ea0*/  S2R R2, SR_LANEID ;  /* 0x0000000000027919 */ /* 0x000e220000000000 */
[----:B------:R-:W-:-:S04]  /*0eb0*/  UPOPC UR5, UR5 ;  /* 0x00000005000572bf */ /* 0x000fc80008000000 */
[----:B0-----:R-:W-:Y:S01]  /*0ec0*/  ISETP.EQ.U32.AND P1, PT, R2, UR10, PT ;  /* 0x0000000a02007c0c */ /* 0x001fe2000bf22070 */
[----:B--2--5:R-:W-:-:S06]  /*0ed0*/  FMUL R3, R10, R3 ;  /* 0x000000030a037220 */ /* 0x024fcc0000400000 */
[----:B------:R-:W0:Y:S02]  /*0ee0*/  F2I.TRUNC.NTZ R3, R3 ;  /* 0x0000000300037305 */ /* 0x000e24000020f100 */
[----:B0-----:R-:W-:-:S05]  /*0ef0*/  IMAD R15, R3, UR5, RZ ;  /* 0x00000005030f7c24 */ /* 0x001fca000f8e02ff */
[----:B------:R1:W-:Y:S01]  /*0f00*/  @P1 ATOMS.ADD RZ, [R4], R15 ;  /* 0x0000000f04ff138c */ /* 0x0003e20000000000 */
[----:B------:R-:W-:-:S13]  /*0f10*/  ISETP.NE.AND P1, PT, R11, 0x1, PT ;  /* 0x000000010b00780c */ /* 0x000fda0003f25270 */
[----:B-1----:R-:W-:Y:S05]  /*0f20*/  @!P1 BRA `(.L_x_1) ;  /* 0x0000000000509947 */ /* 0x002fea0003800000 */
[----:B------:R-:W2:Y:S01]  /*0f30*/  LDG.E R3, desc[UR8][R12.64+0x4] ;  /* 0x000004080c037981 */ /* 0x000ea2000c1e1900 */
[----:B------:R-:W-:Y:S02]  /*0f40*/  VOTEU.ANY UR5, UPT, PT ;  /* 0x0000000000057886 */ /* 0x000fe400038e0100 */
[----:B------:R-:W-:Y:S02]  /*0f50*/  UFLO.U32 UR10, UR5 ;  /* 0x00000005000a72bd */ /* 0x000fe400080e0000 */
[----:B------:R-:W-:-:S04]  /*0f60*/  UPOPC UR5, UR5 ;  /* 0x00000005000572bf */ /* 0x000fc80008000000 */
[----:B------:R-:W-:Y:S01]  /*0f70*/  ISETP.EQ.U32.AND P1, PT, R2, UR10, PT ;  /* 0x0000000a02007c0c */ /* 0x000fe2000bf22070 */
[----:B--2---:R-:W-:-:S06]  /*0f80*/  FMUL R3, R10, R3 ;  /* 0x000000030a037220 */ /* 0x004fcc0000400000 */
        /* <DEDUP_REMOVED lines=13> */
[----:B------:R1:W-:Y:S02]  /*1060*/  @P1 ATOMS.ADD RZ, [R4], R3 ;  /* 0x0000000304ff138c */ /* 0x0003e40000000000 */
.L_x_1:
[----:B------:R-:W-:Y:S05]  /*1070*/  @!P0 BRA `(.L_x_6) ;  /* 0xfffffff000508947 */ /* 0x000fea000383ffff */
.L_x_0:
[----:B------:R-:W-:Y:S01]  /*1080*/  BAR.SYNC.DEFER_BLOCKING 0x0 ;  /* 0x0000000000007b1d */ /* 0x000fe20000010000 */
[----:B------:R-:W-:-:S13]  /*1090*/  ISETP.NE.AND P0, PT, R26, RZ, PT ;  /* 0x000000ff1a00720c */ /* 0x000fda0003f05270 */
[----:B012---:R-:W0:Y:S01]  /*10a0*/  @!P0 LDC.64 R2, c[0x0][0x3b0] ;  /* 0x0000ec00ff028b82 */ /* 0x007e220000000a00 */
[----:B------:R-:W1:Y:S01]  /*10b0*/  @!P0 LDS R9, [R4] ;  /* 0x0000000004098984 */ /* 0x000e620000000800 */
[----:B0-----:R-:W-:Y:S01]  /*10c0*/  @!P0 IMAD.WIDE R2, R7, 0x4, R2 ;  /* 0x0000000407028825 */ /* 0x001fe200078e0202 */
[----:B------:R-:W-:-:S04]  /*10d0*/  MOV R7, R8 ;  /* 0x0000000800077202 */ /* 0x000fc80000000f00 */
[----:B-1----:R0:W-:Y:S01]  /*10e0*/  @!P0 STG.E desc[UR8][R2.64+0x4], R9 ;  /* 0x0000040902008986 */ /* 0x0021e2000c101908 */
[----:B------:R-:W-:-:S13]  /*10f0*/  ISETP.NE.AND P0, PT, R8, R5, PT ;  /* 0x000000050800720c */ /* 0x000fda0003f05270 */
[----:B0-----:R-:W-:Y:S05]  /*1100*/  @P0 BRA `(.L_x_7) ;  /* 0xffffffec00fc0947 */ /* 0x001fea000383ffff */
[----:B------:R-:W-:Y:S05]  /*1110*/  EXIT ;  /* 0x000000000000794d */ /* 0x000fea0003800000 */
.L_x_8:
[----:B------:R-:W-:-:S00]  /*1120*/  BRA `(.L_x_8) ;  /* 0xfffffffc00fc7947 */ /* 0x000fc0000383ffff */
[----:B------:R-:W-:-:S00]  /*1130*/  NOP ;  /* 0x0000000000007918 */ /* 0x000fc00000000000 */
        /* <DEDUP_REMOVED lines=12> */
.L_x_24:


//--------------------- .text._Z22AdjustThreadAllocationPiiiS_i --------------------------
	.section	.text._Z22AdjustThreadAllocationPiiiS_i,"ax",@progbits
	.align	128
        .global         _Z22AdjustThreadAllocationPiiiS_i
        .type           _Z22AdjustThreadAllocationPiiiS_i,@function
        .size           _Z22AdjustThreadAllocationPiiiS_i,(.L_x_23 - _Z22AdjustThreadAllocationPiiiS_i)
        .other          _Z22AdjustThreadAllocationPiiiS_i,@"STO_CUDA_ENTRY STV_DEFAULT"
_Z22AdjustThreadAllocationPiiiS_i:
.text._Z22AdjustThreadAllocationPiiiS_i:
[----:B------:R-:W-:Y:S08]  /*0000*/  LDC R1, c[0x0][0x37c] ;  /* 0x0000df00ff017b82 */ /* 0x000ff00000000800 */
[----:B------:R-:W0:Y:S01]  /*0010*/  LDC.64 R2, c[0x0][0x380] ;  /* 0x0000e000ff027b82 */ /* 0x000e220000000a00 */
[----:B------:R-:W0:Y:S01]  /*0020*/  LDCU.64 UR6, c[0x0][0x358] ;  /* 0x00006b00ff0677ac */ /* 0x000e220008000a00 */
[----:B------:R-:W1:Y:S06]  /*0030*/  LDCU UR5, c[0x0][0x38c] ;  /* 0x00007180ff0577ac */ /* 0x000e6c0008000800 */
[----:B------:R-:W2:Y:S01]  /*0040*/  LDC R9, c[0x0][0x388] ;  /* 0x0000e200ff097b82 */ /* 0x000ea20000000800 */
[----:B0-----:R-:W3:Y:S01]  /*0050*/  LDG.E R2, desc[UR6][R2.64] ;  /* 0x0000000602027981 */ /* 0x001ee2000c1e1900 */
[----:B-1----:R-:W-:Y:S01]  /*0060*/  USHF.L.U32 UR4, UR5, 0x1, URZ ;  /* 0x0000000105047899 */ /* 0x002fe200080006ff */
[----:B--2---:R-:W-:-:S02]  /*0070*/  IABS R8, R9 ;  /* 0x0000000900087213 */ /* 0x004fc40000000000 */
[-C--:B---3--:R-:W-:Y:S02]  /*0080*/  IABS R7, R2.reuse ;  /* 0x0000000200077213 */ /* 0x088fe40000000000 */
[----:B------:R-:W-:Y:S02]  /*0090*/  IABS R10, R2 ;  /* 0x00000002000a7213 */ /* 0x000fe40000000000 */
[----:B------:R-:W0:Y:S08]  /*00a0*/  I2F.RP R0, R7 ;  /* 0x0000000700007306 */ /* 0x000e300000209400 */
[----:B0-----:R-:W0:Y:S02]  /*00b0*/  MUFU.RCP R0, R0 ;  /* 0x0000000000007308 */ /* 0x001e240000001000 */
[----:B0-----:R-:W-:-:S02]  /*00c0*/  VIADD R4, R0, 0xffffffe ;  /* 0x0ffffffe00047836 */ /* 0x001fc40000000000 */
[----:B------:R-:W-:-:S04]  /*00d0*/  IMAD.MOV R0, RZ, RZ, -R10 ;  /* 0x000000ffff007224 */ /* 0x000fc800078e0a0a */
[----:B------:R0:W1:Y:S02]  /*00e0*/  F2I.FTZ.U32.TRUNC.NTZ R5, R4 ;  /* 0x0000000400057305 */ /* 0x000064000021f000 */
[----:B0-----:R-:W-:Y:S02]  /*00f0*/  IMAD.MOV.U32 R4, RZ, RZ, RZ ;  /* 0x000000ffff047224 */ /* 0x001fe400078e00ff */
[----:B-1----:R-:W-:-:S04]  /*0100*/  IMAD.MOV R6, RZ, RZ, -R5 ;  /* 0x000000ffff067224 */ /* 0x002fc800078e0a05 */
[----:B------:R-:W-:Y:S02]  /*0110*/  IMAD R3, R6, R7, RZ ;  /* 0x0000000706037224 */ /* 0x000fe400078e02ff */
[----:B------:R-:W-:Y:S02]  /*0120*/  IMAD.MOV.U32 R6, RZ, RZ, R8 ;  /* 0x000000ffff067224 */ /* 0x000fe400078e0008 */
[----:B------:R-:W-:-:S06]  /*0130*/  IMAD.HI.U32 R5, R5, R3, R4 ;  /* 0x0000000305057227 */ /* 0x000fcc00078e0004 */
[----:B------:R-:W-:-:S04]  /*0140*/  IMAD.HI.U32 R5, R5, R6, RZ ;  /* 0x0000000605057227 */ /* 0x000fc800078e00ff */
[----:B------:R-:W-:-:S05]  /*0150*/  IMAD R0, R5, R0, R6 ;  /* 0x0000000005007224 */ /* 0x000fca00078e0206 */
[----:B------:R-:W-:-:S13]  /*0160*/  ISETP.GT.U32.AND P1, PT, R7, R0, PT ;  /* 0x000000000700720c */ /* 0x000fda0003f24070 */
[----:B------:R-:W-:Y:S02]  /*0170*/  @!P1 IMAD.IADD R0, R0, 0x1, -R7 ;  /* 0x0000000100009824 */ /* 0x000fe400078e0a07 */
[----:B------:R-:W-:Y:S01]  /*0180*/  @!P1 VIADD R5, R5, 0x1 ;  /* 0x0000000105059836 */ /* 0x000fe20000000000 */
[----:B------:R-:W-:Y:S02]  /*0190*/  ISETP.NE.AND P1, PT, R2, RZ, PT ;  /* 0x000000ff0200720c */ /* 0x000fe40003f25270 */
[----:B------:R-:W-:Y:S02]  /*01a0*/  ISETP.GE.U32.AND P0, PT, R0, R7, PT ;  /* 0x000000070000720c */ /* 0x000fe40003f06070 */
[----:B------:R-:W-:-:S04]  /*01b0*/  LOP3.LUT R0, R2, R9, RZ, 0x3c, !PT ;  /* 0x0000000902007212 */ /* 0x000fc800078e3cff */
[----:B------:R-:W-:-:S07]  /*01c0*/  ISETP.GE.AND P2, PT, R0, RZ, PT ;  /* 0x000000ff0000720c */ /* 0x000fce0003f46270 */
[----:B------:R-:W-:-:S04]  /*01d0*/  @P0 VIADD R5, R5, 0x1 ;  /* 0x0000000105050836 */ /* 0x000fc80000000000 */
[----:B------:R-:W-:-:S04]  /*01e0*/  IMAD.MOV.U32 R0, RZ, RZ, R5 ;  /* 0x000000ffff007224 */ /* 0x000fc800078e0005 */
[----:B------:R-:W-:Y:S01]  /*01f0*/  @!P2 IMAD.MOV R0, RZ, RZ, -R0 ;  /* 0x000000ffff00a224 */ /* 0x000fe200078e0a00 */
[----:B------:R-:W-:-:S04]  /*0200*/  @!P1 LOP3.LUT R0, RZ, R2, RZ, 0x33, !PT ;  /* 0x00000002ff009212 */ /* 0x000fc800078e33ff */
[----:B------:R-:W-:-:S13]  /*0210*/  ISETP.NE.AND P0, PT, R0, UR4, PT ;  /* 0x0000000400007c0c */ /* 0x000fda000bf05270 */
[----:B------:R-:W-:Y:S05]  /*0220*/  @!P0 EXIT ;  /* 0x000000000000894d */ /* 0x000fea0003800000 */
[----:B------:R-:W0:Y:S01]  /*0230*/  LDC R4, c[0x0][0x388] ;  /* 0x0000e200ff047b82 */ /* 0x000e220000000800 */
[----:B------:R-:W-:Y:S01]  /*0240*/  IMAD.MOV.U32 R6, RZ, RZ, R0 ;  /* 0x000000ffff067224 */ /* 0x000fe200078e0000 */
[----:B------:R-:W-:Y:S02]  /*0250*/  I2FP.F32.S32 R7, UR4 ;  /* 0x0000000400077c45 */ /* 0x000fe40008201400 */
[----:B------:R-:W-:-:S04]  /*0260*/  I2FP.F32.S32 R0, UR5 ;  /* 0x0000000500007c45 */ /* 0x000fc80008201400 */
[----:B------:R-:W1:Y:S03]  /*0270*/  LDC R5, c[0x0][0x398] ;  /* 0x0000e600ff057b82 */ /* 0x000e660000000800 */
.L_x_13:
[----:B------:R-:W-:-:S13]  /*0280*/  ISETP.GT.AND P0, PT, R6, UR4, PT ;  /* 0x0000000406007c0c */ /* 0x000fda000bf04270 */
[----:B--2---:R-:W-:Y:S05]  /*0290*/  @!P0 BRA `(.L_x_9) ;  /* 0x0000000000588947 */ /* 0x004fea0003800000 */
[----:B------:R-:W2:Y:S02]  /*02a0*/  LDC.64 R2, c[0x0][0x380] ;  /* 0x0000e000ff027b82 */ /* 0x000ea40000000a00 */
[----:B--2---:R2:W3:Y:S01]  /*02b0*/  LDG.E R2, desc[UR6][R2.64] ;  /* 0x0000000602027981 */ /* 0x0044e2000c1e1900 */
[----:B------:R-:W-:-:S05]  /*02c0*/  IMAD.SHL.U32 R6, R6, 0x2, RZ ;  /* 0x0000000206067824 */ /* 0x000fca00078e00ff */
[----:B--2---:R-:W-:-:S04]  /*02d0*/  I2FP.F32.S32 R3, R6 ;  /* 0x0000000600037245 */ /* 0x004fc80000201400 */
[----:B------:R-:W2:Y:S08]  /*02e0*/  MUFU.RCP R6, R3 ;  /* 0x0000000300067308 */ /* 0x000eb00000001000 */
[----:B------:R-:W4:Y:S01]  /*02f0*/  FCHK P0, R0, R3 ;  /* 0x0000000300007302 */ /* 0x000f220000000000 */
[----:B--2---:R-:W-:-:S04]  /*0300*/  FFMA R9, -R3, R6, 1 ;  /* 0x3f80000003097423 */ /* 0x004fc80000000106 */
[----:B------:R-:W-:-:S04]  /*0310*/  FFMA R9, R6, R9, R6 ;  /* 0x0000000906097223 */ /* 0x000fc80000000006 */
[----:B------:R-:W-:-:S04]  /*0320*/  FFMA R8, R0, R9, RZ ;  /* 0x0000000900087223 */ /* 0x000fc800000000ff */
[----:B------:R-:W-:-:S04]  /*0330*/  FFMA R10, -R3, R8, R0 ;  /* 0x00000008030a7223 */ /* 0x000fc80000000100 */
[----:B------:R-:W-:Y:S01]  /*0340*/  FFMA R9, R9, R10, R8 ;  /* 0x0000000a09097223 */ /* 0x000fe20000000008 */
[----:B---3--:R-:W-:Y:S01]  /*0350*/  I2FP.F32.S32 R6, R2 ;  /* 0x0000000200067245 */ /* 0x008fe20000201400 */
[----:B----4-:R-:W-:Y:S06]  /*0360*/  @!P0 BRA `(.L_x_10) ;  /* 0x0000000000108947 */ /* 0x010fec0003800000 */
[----:B------:R-:W-:Y:S01]  /*0370*/  IMAD.MOV.U32 R2, RZ, RZ, R0 ;  /* 0x000000ffff027224 */ /* 0x000fe200078e0000 */
[----:B------:R-:W-:-:S07]  /*0380*/  MOV R8, 0x3a0 ;  /* 0x000003a000087802 */ /* 0x000fce0000000f00 */
[----:B01----:R-:W-:Y:S05]  /*0390*/  CALL.REL.NOINC `($__internal_0_$__cuda_sm3x_div_rn_noftz_f32_slowpath) ;  /* 0x0000000000f07944 */ /* 0x003fea0003c00000 */
[----:B------:R-:W-:-:S07]  /*03a0*/  IMAD.MOV.U32 R9, RZ, RZ, R2 ;  /* 0x000000ffff097224 */ /* 0x000fce00078e0002 */
.L_x_10:
[----:B------:R-:W2:Y:S01]  /*03b0*/  LDC.64 R2, c[0x0][0x380] ;  /* 0x0000e000ff027b82 */ /* 0x000ea20000000a00 */
[----:B------:R-:W-:-:S06]  /*03c0*/  FMUL R9, R6, R9 ;  /* 0x0000000906097220 */ /* 0x000fcc0000400000 */
[----:B------:R-:W2:Y:S02]  /*03d0*/  F2I.TRUNC.NTZ R9, R9 ;  /* 0x0000000900097305 */ /* 0x000ea4000020f100 */
[----:B--2---:R2:W-:Y:S01]  /*03e0*/  STG.E desc[UR6][R2.64], R9 ;  /* 0x0000000902007986 */ /* 0x0045e2000c101906 */
[----:B------:R-:W-:Y:S05]  /*03f0*/  BRA `(.L_x_11) ;  /* 0x0000000000587947 */ /* 0x000fea0003800000 */
.L_x_9:
[----:B------:R-:W2:Y:S02]  /*0400*/  LDC.64 R2, c[0x0][0x380] ;  /* 0x0000e000ff027b82 */ /* 0x000ea40000000a00 */
[----:B--2---:R3:W5:Y:S01]  /*0410*/  LDG.E R9, desc[UR6][R2.64] ;  /* 0x0000000602097981 */ /* 0x004762000c1e1900 */
[----:B------:R-:W-:-:S13]  /*0420*/  ISETP.GE.AND P0, PT, R6, UR4, PT ;  /* 0x0000000406007c0c */ /* 0x000fda000bf06270 */
[----:B---3--:R-:W-:Y:S05]  /*0430*/  @P0 BRA `(.L_x_11) ;  /* 0x0000000000480947 */ /* 0x008fea0003800000 */
[----:B------:R-:W2:Y:S01]  /*0440*/  MUFU.RCP R8, R7 ;  /* 0x0000000700087308 */ /* 0x000ea20000001000 */
[----:B------:R-:W-:Y:S02]  /*0450*/  I2FP.F32.S32 R2, R6 ;  /* 0x0000000600027245 */ /* 0x000fe40000201400 */
[----:B-----5:R-:W-:-:S05]  /*0460*/  I2FP.F32.S32 R6, R9 ;  /* 0x0000000900067245 */ /* 0x020fca0000201400 */
[----:B------:R-:W3:Y:S01]  /*0470*/  FCHK P0, R2, R7 ;  /* 0x0000000702007302 */ /* 0x000ee20000000000 */
[----:B--2---:R-:W-:-:S04]  /*0480*/  FFMA R3, -R7, R8, 1 ;  /* 0x3f80000007037423 */ /* 0x004fc80000000108 */
[----:B------:R-:W-:-:S04]  /*0490*/  FFMA R3, R8, R3, R8 ;  /* 0x0000000308037223 */ /* 0x000fc80000000008 */
[----:B------:R-:W-:-:S04]  /*04a0*/  FFMA R8, R2, R3, RZ ;  /* 0x0000000302087223 */ /* 0x000fc800000000ff */
[----:B------:R-:W-:-:S04]  /*04b0*/  FFMA R10, -R7, R8, R2 ;  /* 0x00000008070a7223 */ /* 0x000fc80000000102 */
[----:B------:R-:W-:Y:S01]  /*04c0*/  FFMA R9, R3, R10, R8 ;  /* 0x0000000a03097223 */ /* 0x000fe20000000008 */
[----:B---3--:R-:W-:Y:S06]  /*04d0*/  @!P0 BRA `(.L_x_12) ;  /* 0x0000000000108947 */ /* 0x008fec0003800000 */
[----:B------:R-:W-:Y:S01]  /*04e0*/  IMAD.MOV.U32 R3, RZ, RZ, R7 ;  /* 0x000000ffff037224 */ /* 0x000fe200078e0007 */
[----:B------:R-:W-:-:S07]  /*04f0*/  MOV R8, 0x510 ;  /* 0x0000051000087802 */ /* 0x000fce0000000f00 */
[----:B01----:R-:W-:Y:S05]  /*0500*/  CALL.REL.NOINC `($__internal_0_$__cuda_sm3x_div_rn_noftz_f32_slowpath) ;  /* 0x0000000000947944 */ /* 0x003fea0003c00000 */
[----:B------:R-:W-:-:S07]  /*0510*/  IMAD.MOV.U32 R9, RZ, RZ, R2 ;  /* 0x000000ffff097224 */ /* 0x000fce00078e0002 */
.L_x_12:
[----:B------:R-:W2:Y:S01]  /*0520*/  LDC.64 R2, c[0x0][0x380] ;  /* 0x0000e000ff027b82 */ /* 0x000ea20000000a00 */
[----:B------:R-:W-:-:S06]  /*0530*/  FMUL R9, R6, R9 ;  /* 0x0000000906097220 */ /* 0x000fcc0000400000 */
[----:B------:R-:W2:Y:S02]  /*0540*/  F2I.TRUNC.NTZ R9, R9 ;  /* 0x0000000900097305 */ /* 0x000ea4000020f100 */
[----:B--2---:R3:W-:Y:S02]  /*0550*/  STG.E desc[UR6][R2.64], R9 ;  /* 0x0000000902007986 */ /* 0x0047e4000c101906 */
.L_x_11:
[----:B--23--:R-:W2:Y:S02]  /*0560*/  LDC.64 R2, c[0x0][0x390] ;  /* 0x0000e400ff027b82 */ /* 0x00cea40000000a00 */
[----:B--2---:R-:W1:Y:S01]  /*0570*/  LDG.E R6, desc[UR6][R2.64] ;  /* 0x0000000602067981 */ /* 0x004e62000c1e1900 */
[-C--:B-----5:R-:W-:Y:S02]  /*0580*/  IABS R13, R9.reuse ;  /* 0x00000009000d7213 */ /* 0x0a0fe40000000000 */
[----:B------:R-:W-:Y:S02]  /*0590*/  IABS R14, R9 ;  /* 0x00000009000e7213 */ /* 0x000fe40000000000 */
[----:B------:R-:W2:Y:S08]  /*05a0*/  I2F.RP R8, R13 ;  /* 0x0000000d00087306 */ /* 0x000eb00000209400 */
[----:B--2---:R-:W2:Y:S02]  /*05b0*/  MUFU.RCP R8, R8 ;  /* 0x0000000800087308 */ /* 0x004ea40000001000 */
[----:B--2---:R-:W-:-:S02]  /*05c0*/  VIADD R10, R8, 0xffffffe ;  /* 0x0ffffffe080a7836 */ /* 0x004fc40000000000 */
[----:B------:R-:W-:-:S04]  /*05d0*/  IMAD.MOV R8, RZ, RZ, -R14 ;  /* 0x000000ffff087224 */ /* 0x000fc800078e0a0e */
[----:B------:R2:W3:Y:S02]  /*05e0*/  F2I.FTZ.U32.TRUNC.NTZ R11, R10 ;  /* 0x0000000a000b7305 */ /* 0x0004e4000021f000 */
[----:B--2---:R-:W-:Y:S02]  /*05f0*/  IMAD.MOV.U32 R10, RZ, RZ, RZ ;  /* 0x000000ffff0a7224 */ /* 0x004fe400078e00ff */
[----:B---3--:R-:W-:-:S04]  /*0600*/  IMAD.MOV R12, RZ, RZ, -R11 ;  /* 0x000000ffff0c7224 */ /* 0x008fc800078e0a0b */
[----:B------:R-:W-:Y:S01]  /*0610*/  IMAD R15, R12, R13, RZ ;  /* 0x0000000d0c0f7224 */ /* 0x000fe200078e02ff */
[----:B0-----:R-:W-:-:S03]  /*0620*/  IABS R12, R4 ;  /* 0x00000004000c7213 */ /* 0x001fc60000000000 */
[----:B------:R-:W-:-:S06]  /*0630*/  IMAD.HI.U32 R11, R11, R15, R10 ;  /* 0x0000000f0b0b7227 */ /* 0x000fcc00078e000a */
[----:B------:R-:W-:-:S04]  /*0640*/  IMAD.HI.U32 R11, R11, R12, RZ ;  /* 0x0000000c0b0b7227 */ /* 0x000fc800078e00ff */
[----:B------:R-:W-:-:S05]  /*0650*/  IMAD R8, R11, R8, R12 ;  /* 0x000000080b087224 */ /* 0x000fca00078e020c */
[----:B------:R-:W-:-:S13]  /*0660*/  ISETP.GT.U32.AND P3, PT, R13, R8, PT ;  /* 0x000000080d00720c */ /* 0x000fda0003f64070 */
[----:B------:R-:W-:Y:S02]  /*0670*/  @!P3 IMAD.IADD R8, R8, 0x1, -R13 ;  /* 0x000000010808b824 */ /* 0x000fe400078e0a0d */
[----:B------:R-:W-:Y:S01]  /*0680*/  @!P3 VIADD R11, R11, 0x1 ;  /* 0x000000010b0bb836 */ /* 0x000fe20000000000 */
[C---:B------:R-:W-:Y:S02]  /*0690*/  ISETP.NE.AND P3, PT, R9.reuse, RZ, PT ;  /* 0x000000ff0900720c */ /* 0x040fe40003f65270 */
[----:B------:R-:W-:Y:S02]  /*06a0*/  ISETP.GE.U32.AND P0, PT, R8, R13, PT ;  /* 0x0000000d0800720c */ /* 0x000fe40003f06070 */
[----:B------:R-:W-:-:S04]  /*06b0*/  LOP3.LUT R8, R9, R4, RZ, 0x3c, !PT ;  /* 0x0000000409087212 */ /* 0x000fc800078e3cff */
[----:B------:R-:W-:-:S07]  /*06c0*/  ISETP.GE.AND P2, PT, R8, RZ, PT ;  /* 0x000000ff0800720c */ /* 0x000fce0003f46270 */
[----:B------:R-:W-:Y:S01]  /*06d0*/  @P0 VIADD R11, R11, 0x1 ;  /* 0x000000010b0b0836 */ /* 0x000fe20000000000 */
[----:B-1----:R-:W-:-:S03]  /*06e0*/  ISETP.GT.AND P1, PT, R6, R5, PT ;  /* 0x000000050600720c */ /* 0x002fc60003f24270 */
[----:B------:R-:W-:-:S04]  /*06f0*/  IMAD.MOV.U32 R6, RZ, RZ, R11 ;  /* 0x000000ffff067224 */ /* 0x000fc800078e000b */
[----:B------:R-:W-:Y:S01]  /*0700*/  @!P2 IMAD.MOV R6, RZ, RZ, -R6 ;  /* 0x000000ffff06a224 */ /* 0x000fe200078e0a06 */
[----:B------:R-:W-:-:S04]  /*0710*/  @!P3 LOP3.LUT R6, RZ, R9, RZ, 0x33, !PT ;  /* 0x00000009ff06b212 */ /* 0x000fc800078e33ff */
[----:B------:R-:W-:Y:S01]  /*0720*/  ISETP.NE.AND P0, PT, R6, UR4, PT ;  /* 0x0000000406007c0c */ /* 0x000fe2000bf05270 */
[----:B------:R2:W-:-:S12]  /*0730*/  @P1 STG.E desc[UR6][R2.64], R5 ;  /* 0x0000000502001986 */ /* 0x0005d8000c101906 */
[----:B------:R-:W-:Y:S05]  /*0740*/  @P0 BRA `(.L_x_13) ;  /* 0xfffffff800cc0947 */ /* 0x000fea000383ffff */
[----:B------:R-:W-:Y:S05]  /*0750*/  EXIT ;  /* 0x000000000000794d */ /* 0x000fea0003800000 */
        .weak           $__internal_0_$__cuda_sm3x_div_rn_noftz_f32_slowpath
        .type           $__internal_0_$__cuda_sm3x_div_rn_noftz_f32_slowpath,@function
        .size           $__internal_0_$__cuda_sm3x_div_rn_noftz_f32_slowpath,(.L_x_23 - $__internal_0_$__cuda_sm3x_div_rn_noftz_f32_slowpath)
$__internal_0_$__cuda_sm3x_div_rn_noftz_f32_slowpath:
[----:B------:R-:W-:Y:S02]  /*0760*/  SHF.R.U32.HI R10, RZ, 0x17, R3 ;  /* 0x00000017ff0a7819 */ /* 0x000fe40000011603 */
[----:B------:R-:W-:Y:S02]  /*0770*/  SHF.R.U32.HI R9, RZ, 0x17, R2 ;  /* 0x00000017ff097819 */ /* 0x000fe40000011602 */
[----:B------:R-:W-:Y:S02]  /*0780*/  LOP3.LUT R10, R10, 0xff, RZ, 0xc0, !PT ;  /* 0x000000ff0a0a7812 */ /* 0x000fe400078ec0ff */
[----:B------:R-:W-:-:S03]  /*0790*/  LOP3.LUT R14, R9, 0xff, RZ, 0xc0, !PT ;  /* 0x000000ff090e7812 */ /* 0x000fc600078ec0ff */
[----:B------:R-:W-:Y:S02]  /*07a0*/  VIADD R12, R10, 0xffffffff ;  /* 0xffffffff0a0c7836 */ /* 0x000fe40000000000 */
[----:B------:R-:W-:-:S03]  /*07b0*/  VIADD R11, R14, 0xffffffff ;  /* 0xffffffff0e0b7836 */ /* 0x000fc60000000000 */
[----:B------:R-:W-:-:S04]  /*07c0*/  ISETP.GT.U32.AND P0, PT, R12, 0xfd, PT ;  /* 0x000000fd0c00780c */ /* 0x000fc80003f04070 */
[----:B------:R-:W-:-:S13]  /*07d0*/  ISETP.GT.U32.OR P0, PT, R11, 0xfd, P0 ;  /* 0x000000fd0b00780c */ /* 0x000fda0000704470 */
[----:B------:R-:W-:Y:S01]  /*07e0*/  @!P0 IMAD.MOV.U32 R9, RZ, RZ, RZ ;  /* 0x000000ffff098224 */ /* 0x000fe200078e00ff */
[----:B------:R-:W-:Y:S06]  /*07f0*/  @!P0 BRA `(.L_x_14) ;  /* 0x00000000005c8947 */ /* 0x000fec0003800000 */
[----:B------:R-:W-:Y:S02]  /*0800*/  FSETP.GTU.FTZ.AND P0, PT, |R2|, +INF , PT ;  /* 0x7f8000000200780b */ /* 0x000fe40003f1c200 */
[----:B------:R-:W-:-:S04]  /*0810*/  FSETP.GTU.FTZ.AND P1, PT, |R3|, +INF , PT ;  /* 0x7f8000000300780b */ /* 0x000fc80003f3c200 */
[----:B------:R-:W-:-:S13]  /*0820*/  PLOP3.LUT P0, PT, P0, P1, PT, 0xf8, 0x8f ;  /* 0x00000000008f781c */ /* 0x000fda0000703f70 */
[----:B------:R-:W-:Y:S05]  /*0830*/  @P0 BRA `(.L_x_15) ;  /* 0x0000000400440947 */ /* 0x000fea0003800000 */
[----:B------:R-:W-:-:S13]  /*0840*/  LOP3.LUT P0, RZ, R3, 0x7fffffff, R2, 0xc8, !PT ;  /* 0x7fffffff03ff7812 */ /* 0x000fda000780c802 */
[----:B------:R-:W-:Y:S05]  /*0850*/  @!P0 BRA `(.L_x_16) ;  /* 0x0000000400348947 */ /* 0x000fea0003800000 */
[C---:B------:R-:W-:Y:S02]  /*0860*/  FSETP.NEU.FTZ.AND P1, PT, |R2|.reuse, +INF , PT ;  /* 0x7f8000000200780b */ /* 0x040fe40003f3d200 */
[----:B------:R-:W-:Y:S02]  /*0870*/  FSETP.NEU.FTZ.AND P2, PT, |R3|, +INF , PT ;  /* 0x7f8000000300780b */ /* 0x000fe40003f5d200 */
[----:B------:R-:W-:-:S11]  /*0880*/  FSETP.NEU.FTZ.AND P0, PT, |R2|, +INF , PT ;  /* 0x7f8000000200780b */ /* 0x000fd60003f1d200 */
[----:B------:R-:W-:Y:S05]  /*0890*/  @!P2 BRA !P1, `(.L_x_16) ;  /* 0x000000040024a947 */ /* 0x000fea0004800000 */
[----:B------:R-:W-:-:S04]  /*08a0*/  LOP3.LUT P1, RZ, R2, 0x7fffffff, RZ, 0xc0, !PT ;  /* 0x7fffffff02ff7812 */ /* 0x000fc8000782c0ff */
[----:B------:R-:W-:-:S13]  /*08b0*/  PLOP3.LUT P1, PT, P2, P1, PT, 0x2f, 0xf2 ;  /* 0x0000000000f2781c */ /* 0x000fda0001722577 */
[----:B------:R-:W-:Y:S05]  /*08c0*/  @P1 BRA `(.L_x_17) ;  /* 0x0000000400101947 */ /* 0x000fea0003800000 */
[----:B------:R-:W-:-:S04]  /*08d0*/  LOP3.LUT P1, RZ, R3, 0x7fffffff, RZ, 0xc0, !PT ;  /* 0x7fffffff03ff7812 */ /* 0x000fc8000782c0ff */
[----:B------:R-:W-:-:S13]  /*08e0*/  PLOP3.LUT P0, PT, P0, P1, PT, 0x2f, 0xf2 ;  /* 0x0000000000f2781c */ /* 0x000fda0000702577 */
[----:B------:R-:W-:Y:S05]  /*08f0*/  @P0 BRA `(.L_x_18) ;  /* 0x0000000000f80947 */ /* 0x000fea0003800000 */
[----:B------:R-:W-:Y:S02]  /*0900*/  ISETP.GE.AND P0, PT, R11, RZ, PT ;  /* 0x000000ff0b00720c */ /* 0x000fe40003f06270 */
[----:B------:R-:W-:-:S11]  /*0910*/  ISETP.GE.AND P1, PT, R12, RZ, PT ;  /* 0x000000ff0c00720c */ /* 0x000fd60003f26270 */
[----:B------:R-:W-:Y:S02]  /*0920*/  @P0 IMAD.MOV.U32 R9, RZ, RZ, RZ ;  /* 0x000000ffff090224 */ /* 0x000fe400078e00ff */
[----:B------:R-:W-:Y:S01]  /*0930*/  @!P0 FFMA R2, R2, 1.84467440737095516160e+19, RZ ;  /* 0x5f80000002028823 */ /* 0x000fe200000000ff */
[----:B------:R-:W-:Y:S02]  /*0940*/  @!P0 IMAD.MOV.U32 R9, RZ, RZ, -0x40 ;  /* 0xffffffc0ff098424 */ /* 0x000fe400078e00ff */
[----:B------:R-:W-:Y:S02]  /*0950*/  @!P1 FFMA R3, R3, 1.84467440737095516160e+19, RZ ;  /* 0x5f80000003039823 */ /* 0x000fe400000000ff */
[----:B------:R-:W-:-:S07]  /*0960*/  @!P1 VIADD R9, R9, 0x40 ;  /* 0x0000004009099836 */ /* 0x000fce0000000000 */
.L_x_14:
[----:B------:R-:W-:-:S05]  /*0970*/  LEA R12, R10, 0xc0800000, 0x17 ;  /* 0xc08000000a0c7811 */ /* 0x000fca00078eb8ff */
[----:B------:R-:W-:Y:S02]  /*0980*/  IMAD.IADD R12, R3, 0x1, -R12 ;  /* 0x00000001030c7824 */ /* 0x000fe400078e0a0c */
[----:B------:R-:W-:Y:S02]  /*0990*/  VIADD R3, R14, 0xffffff81 ;  /* 0xffffff810e037836 */ /* 0x000fe40000000000 */
[----:B------:R-:W0:Y:S01]  /*09a0*/  MUFU.RCP R11, R12 ;  /* 0x0000000c000b7308 */ /* 0x000e220000001000 */
[----:B------:R-:W-:Y:S01]  /*09b0*/  FADD.FTZ R13, -R12, -RZ ;  /* 0x800000ff0c0d7221 */ /* 0x000fe20000010100 */
[C---:B------:R-:W-:Y:S01]  /*09c0*/  IMAD R2, R3.reuse, -0x800000, R2 ;  /* 0xff80000003027824 */ /* 0x040fe200078e0202 */
[----:B------:R-:W-:-:S05]  /*09d0*/  IADD3 R10, PT, PT, R3, 0x7f, -R10 ;  /* 0x0000007f030a7810 */ /* 0x000fca0007ffe80a */
[----:B------:R-:W-:Y:S02]  /*09e0*/  IMAD.IADD R10, R10, 0x1, R9 ;  /* 0x000000010a0a7824 */ /* 0x000fe400078e0209 */
[----:B0-----:R-:W-:-:S04]  /*09f0*/  FFMA R14, R11, R13, 1 ;  /* 0x3f8000000b0e7423 */ /* 0x001fc8000000000d */
[----:B------:R-:W-:-:S04]  /*0a00*/  FFMA R16, R11, R14, R11 ;  /* 0x0000000e0b107223 */ /* 0x000fc8000000000b */
[----:B------:R-:W-:-:S04]  /*0a10*/  FFMA R11, R2, R16, RZ ;  /* 0x00000010020b7223 */ /* 0x000fc800000000ff */
[----:B------:R-:W-:-:S04]  /*0a20*/  FFMA R14, R13, R11, R2 ;  /* 0x0000000b0d0e7223 */ /* 0x000fc80000000002 */
[----:B------:R-:W-:-:S04]  /*0a30*/  FFMA R11, R16, R14, R11 ;  /* 0x0000000e100b7223 */ /* 0x000fc8000000000b */
[----:B------:R-:W-:-:S04]  /*0a40*/  FFMA R14, R13, R11, R2 ;  /* 0x0000000b0d0e7223 */ /* 0x000fc80000000002 */
[----:B------:R-:W-:-:S05]  /*0a50*/  FFMA R2, R16, R14, R11 ;  /* 0x0000000e10027223 */ /* 0x000fca000000000b */
[----:B------:R-:W-:-:S04]  /*0a60*/  SHF.R.U32.HI R3, RZ, 0x17, R2 ;  /* 0x00000017ff037819 */ /* 0x000fc80000011602 */
[----:B------:R-:W-:-:S05]  /*0a70*/  LOP3.LUT R3, R3, 0xff, RZ, 0xc0, !PT ;  /* 0x000000ff03037812 */ /* 0x000fca00078ec0ff */
[----:B------:R-:W-:-:S04]  /*0a80*/  IMAD.IADD R13, R3, 0x1, R10 ;  /* 0x00000001030d7824 */ /* 0x000fc800078e020a */
[----:B------:R-:W-:-:S05]  /*0a90*/  VIADD R3, R13, 0xffffffff ;  /* 0xffffffff0d037836 */ /* 0x000fca0000000000 */
[----:B------:R-:W-:-:S13]  /*0aa0*/  ISETP.GE.U32.AND P0, PT, R3, 0xfe, PT ;  /* 0x000000fe0300780c */ /* 0x000fda0003f06070 */
[----:B------:R-:W-:Y:S05]  /*0ab0*/  @!P0 BRA `(.L_x_19) ;  /* 0x0000000000808947 */ /* 0x000fea0003800000 */
[----:B------:R-:W-:-:S13]  /*0ac0*/  ISETP.GT.AND P0, PT, R13, 0xfe, PT ;  /* 0x000000fe0d00780c */ /* 0x000fda0003f04270 */
[----:B------:R-:W-:Y:S05]  /*0ad0*/  @P0 BRA `(.L_x_20) ;  /* 0x00000000006c0947 */ /* 0x000fea0003800000 */
[----:B------:R-:W-:-:S13]  /*0ae0*/  ISETP.GE.AND P0, PT, R13, 0x1, PT ;  /* 0x000000010d00780c */ /* 0x000fda0003f06270 */
[----:B------:R-:W-:Y:S05]  /*0af0*/  @P0 BRA `(.L_x_21) ;  /* 0x0000000000980947 */ /* 0x000fea0003800000 */
[----:B------:R-:W-:Y:S02]  /*0b00*/  ISETP.GE.AND P0, PT, R13, -0x18, PT ;  /* 0xffffffe80d00780c */ /* 0x000fe40003f06270 */
[----:B------:R-:W-:-:S11]  /*0b10*/  LOP3.LUT R2, R2, 0x80000000, RZ, 0xc0, !PT ;  /* 0x8000000002027812 */ /* 0x000fd600078ec0ff */
[----:B------:R-:W-:Y:S05]  /*0b20*/  @!P0 BRA `(.L_x_21) ;  /* 0x00000000008c8947 */ /* 0x000fea0003800000 */
[CCC-:B------:R-:W-:Y:S01]  /*0b30*/  FFMA.RZ R3, R16.reuse, R14.reuse, R11.reuse ;  /* 0x0000000e10037223 */ /* 0x1c0fe2000000c00b */
[C---:B------:R-:W-:Y:S02]  /*0b40*/  VIADD R12, R13.reuse, 0x20 ;  /* 0x000000200d0c7836 */ /* 0x040fe40000000000 */
[CCC-:B------:R-:W-:Y:S01]  /*0b50*/  FFMA.RM R10, R16.reuse, R14.reuse, R11.reuse ;  /* 0x0000000e100a7223 */ /* 0x1c0fe2000000400b */
[----:B------:R-:W-:Y:S02]  /*0b60*/  ISETP.NE.AND P2, PT, R13, RZ, PT ;  /* 0x000000ff0d00720c */ /* 0x000fe40003f45270 */
[----:B------:R-:W-:Y:S01]  /*0b70*/  LOP3.LUT R9, R3, 0x7fffff, RZ, 0xc0, !PT ;  /* 0x007fffff03097812 */ /* 0x000fe200078ec0ff */
[----:B------:R-:W-:Y:S01]  /*0b80*/  FFMA.RP R3, R16, R14, R11 ;  /* 0x0000000e10037223 */ /* 0x000fe2000000800b */
[----:B------:R-:W-:Y:S01]  /*0b90*/  IMAD.MOV R11, RZ, RZ, -R13 ;  /* 0x000000ffff0b7224 */ /* 0x000fe200078e0a0d */
[----:B------:R-:W-:Y:S02]  /*0ba0*/  ISETP.NE.AND P1, PT, R13, RZ, PT ;  /* 0x000000ff0d00720c */ /* 0x000fe40003f25270 */
[----:B------:R-:W-:-:S02]  /*0bb0*/  LOP3.LUT R9, R9, 0x800000, RZ, 0xfc, !PT ;  /* 0x0080000009097812 */ /* 0x000fc400078efcff */
[----:B------:R-:W-:Y:S02]  /*0bc0*/  FSETP.NEU.FTZ.AND P0, PT, R3, R10, PT ;  /* 0x0000000a0300720b */ /* 0x000fe40003f1d000 */
[----:B------:R-:W-:Y:S02]  /*0bd0*/  SHF.L.U32 R12, R9, R12, RZ ;  /* 0x0000000c090c7219 */ /* 0x000fe400000006ff */
[----:B------:R-:W-:Y:S02]  /*0be0*/  SEL R10, R11, RZ, P2 ;  /* 0x000000ff0b0a7207 */ /* 0x000fe40001000000 */
[----:B------:R-:W-:Y:S02]  /*0bf0*/  ISETP.NE.AND P1, PT, R12, RZ, P1 ;  /* 0x000000ff0c00720c */ /* 0x000fe40000f25270 */
[----:B------:R-:W-:Y:S02]  /*0c00*/  SHF.R.U32.HI R10, RZ, R10, R9 ;  /* 0x0000000aff0a7219 */ /* 0x000fe40000011609 */
[----:B------:R-:W-:-:S02]  /*0c10*/  PLOP3.LUT P0, PT, P0, P1, PT, 0xf8, 0x8f ;  /* 0x00000000008f781c */ /* 0x000fc40000703f70 */
[----:B------:R-:W-:Y:S02]  /*0c20*/  SHF.R.U32.HI R12, RZ, 0x1, R10 ;  /* 0x00000001ff0c7819 */ /* 0x000fe4000001160a */
[----:B------:R-:W-:-:S04]  /*0c30*/  SEL R3, RZ, 0x1, !P0 ;  /* 0x00000001ff037807 */ /* 0x000fc80004000000 */
[----:B------:R-:W-:-:S04]  /*0c40*/  LOP3.LUT R3, R3, 0x1, R12, 0xf8, !PT ;  /* 0x0000000103037812 */ /* 0x000fc800078ef80c */
[----:B------:R-:W-:-:S05]  /*0c50*/  LOP3.LUT R3, R3, R10, RZ, 0xc0, !PT ;  /* 0x0000000a03037212 */ /* 0x000fca00078ec0ff */
[----:B------:R-:W-:-:S05]  /*0c60*/  IMAD.IADD R3, R12, 0x1, R3 ;  /* 0x000000010c037824 */ /* 0x000fca00078e0203 */
[----:B------:R-:W-:Y:S01]  /*0c70*/  LOP3.LUT R2, R3, R2, RZ, 0xfc, !PT ;  /* 0x0000000203027212 */ /* 0x000fe200078efcff */
[----:B------:R-:W-:Y:S06]  /*0c80*/  BRA `(.L_x_21) ;  /* 0x0000000000347947 */ /* 0x000fec0003800000 */
.L_x_20:
[----:B------:R-:W-:-:S04]  /*0c90*/  LOP3.LUT R2, R2, 0x80000000, RZ, 0xc0, !PT ;  /* 0x8000000002027812 */ /* 0x000fc800078ec0ff */
[----:B------:R-:W-:Y:S01]  /*0ca0*/  LOP3.LUT R2, R2, 0x7f800000, RZ, 0xfc, !PT ;  /* 0x7f80000002027812 */ /* 0x000fe200078efcff */
[----:B------:R-:W-:Y:S06]  /*0cb0*/  BRA `(.L_x_21) ;  /* 0x0000000000287947 */ /* 0x000fec0003800000 */
.L_x_19:
[----:B------:R-:W-:Y:S01]  /*0cc0*/  IMAD R2, R10, 0x800000, R2 ;  /* 0x008000000a027824 */ /* 0x000fe200078e0202 */
[----:B------:R-:W-:Y:S06]  /*0cd0*/  BRA `(.L_x_21) ;  /* 0x0000000000207947 */ /* 0x000fec0003800000 */
.L_x_18:
[----:B------:R-:W-:-:S04]  /*0ce0*/  LOP3.LUT R2, R3, 0x80000000, R2, 0x48, !PT ;  /* 0x8000000003027812 */ /* 0x000fc800078e4802 */
[----:B------:R-:W-:Y:S01]  /*0cf0*/  LOP3.LUT R2, R2, 0x7f800000, RZ, 0xfc, !PT ;  /* 0x7f80000002027812 */ /* 0x000fe200078efcff */
[----:B------:R-:W-:Y:S06]  /*0d00*/  BRA `(.L_x_21) ;  /* 0x0000000000147947 */ /* 0x000fec0003800000 */
.L_x_17:
[----:B------:R-:W-:Y:S01]  /*0d10*/  LOP3.LUT R2, R3, 0x80000000, R2, 0x48, !PT ;  /* 0x8000000003027812 */ /* 0x000fe200078e4802 */
[----:B------:R-:W-:Y:S06]  /*0d20*/  BRA `(.L_x_21) ;  /* 0x00000000000c7947 */ /* 0x000fec0003800000 */
.L_x_16:
[----:B------:R-:W0:Y:S01]  /*0d30*/  MUFU.RSQ R2, -QNAN ;  /* 0xffc0000000027908 */ /* 0x000e220000001400 */
[----:B------:R-:W-:Y:S05]  /*0d40*/  BRA `(.L_x_21) ;  /* 0x0000000000047947 */ /* 0x000fea0003800000 */
.L_x_15:
[----:B------:R-:W-:-:S07]  /*0d50*/  FADD.FTZ R2, R2, R3 ;  /* 0x0000000302027221 */ /* 0x000fce0000010000 */
.L_x_21:
[----:B------:R-:W-:-:S04]  /*0d60*/  IMAD.MOV.U32 R9, RZ, RZ, 0x0 ;  /* 0x00000000ff097424 */ /* 0x000fc800078e00ff */
[----:B0-----:R-:W-:Y:S05]  /*0d70*/  RET.REL.NODEC R8 `(_Z22AdjustThreadAllocationPiiiS_i) ;  /* 0xfffffff008a07950 */ /* 0x001fea0003c3ffff */
.L_x_22:
        /* <DEDUP_REMOVED lines=16> */
.L_x_23:


//--------------------- .nv.shared._Z21SpGEMM_DynamicBinningPKiS0_PKfS0_S0_S2_PiS3_Pfii --------------------------
	.section	.nv.shared._Z21SpGEMM_DynamicBinningPKiS0_PKfS0_S0_S2_PiS3_Pfii,"aw",@nobits
	.sectionflags	@""
	.align	16
	.zero		1024


//--------------------- .nv.shared.reserved.0     --------------------------
	.section	.nv.shared.reserved.0,"aw",@nobits
	.weak		__nv_reservedSMEM_offset_0_alias
	.size		__nv_reservedSMEM_offset_0_alias, 0, 64
	.other		__nv_reservedSMEM_offset_0_alias,@"STO_CUDA_RESERVED_SHARED STV_DEFAULT"
__nv_reservedSMEM_offset_0_alias:
	.zero		0
	.zero		64


//--------------------- .nv.shared._Z22AdjustThreadAllocationPiiiS_i --------------------------
	.section	.nv.shared._Z22AdjustThreadAllocationPiiiS_i,"aw",@nobits
	.sectionflags	@""
	.align	16
	.zero		1024


//--------------------- .nv.constant0._Z21SpGEMM_DynamicBinningPKiS0_PKfS0_S0_S2_PiS3_Pfii --------------------------
	.section	.nv.constant0._Z21SpGEMM_DynamicBinningPKiS0_PKfS0_S0_S2_PiS3_Pfii,"a",@progbits
	.sectionflags	@""
	.align	4
.nv.constant0._Z21SpGEMM_DynamicBinningPKiS0_PKfS0_S0_S2_PiS3_Pfii:
	.zero		976


//--------------------- .nv.constant0._Z22AdjustThreadAllocationPiiiS_i --------------------------
	.section	.nv.constant0._Z22AdjustThreadAllocationPiiiS_i,"a",@progbits
	.sectionflags	@""
	.align	4
.nv.constant0._Z22AdjustThreadAllocationPiiiS_i:
	.zero		924


//--------------------- SYMBOLS --------------------------

	.type		.nv.reservedSmem.offset0,@object
	.size		.nv.reservedSmem.offset0,0x4
	.type		.nv.reservedSmem.cap,@object
	.size		.nv.reservedSmem.cap,0x4
